// auto-generated by cutlass_sweep.gemm — config: {"arch": "sm_100", "cluster_m": 2, "cluster_n": 2, "dtype": "e4m3", "stages": 3, "tile_k": 128, "tile_m": 256, "tile_n": 256}
#include "cutlass/cutlass.h"
#include "cutlass/gemm/collective/collective_builder.hpp"
#include "cutlass/gemm/device/gemm_universal_adapter.h"
#include "cutlass/gemm/kernel/gemm_universal.hpp"
#include "cutlass/epilogue/collective/collective_builder.hpp"

using ElemA = cutlass::float_e4m3_t;
using ElemB = cutlass::float_e4m3_t;
using ElemCD = cutlass::float_e4m3_t;
using Acc  = float;
using TileShape    = cute::Shape<cute::_256, cute::_256, cute::_128>;
using ClusterShape = cute::Shape<cute::_2, cute::_2, cute::_1>;

using CollectiveEpilogue = typename cutlass::epilogue::collective::CollectiveBuilder<
    cutlass::arch::Sm100, cutlass::arch::OpClassTensorOp,
    TileShape, ClusterShape,
    cutlass::epilogue::collective::EpilogueTileAuto,
    Acc, Acc,
    ElemCD, cutlass::layout::RowMajor, 128 / cutlass::sizeof_bits<ElemCD>::value,
    ElemCD, cutlass::layout::RowMajor, 128 / cutlass::sizeof_bits<ElemCD>::value,
    cutlass::epilogue::collective::EpilogueScheduleAuto
  >::CollectiveOp;

using CollectiveMainloop = typename cutlass::gemm::collective::CollectiveBuilder<
    cutlass::arch::Sm100, cutlass::arch::OpClassTensorOp,
    ElemA, cutlass::layout::RowMajor, 128 / cutlass::sizeof_bits<ElemA>::value,
    ElemB, cutlass::layout::ColumnMajor, 128 / cutlass::sizeof_bits<ElemB>::value,
    Acc,
    TileShape, ClusterShape,
    cutlass::gemm::collective::StageCount<3>,
    cutlass::gemm::collective::KernelScheduleAuto
  >::CollectiveOp;

using GemmKernel = cutlass::gemm::kernel::GemmUniversal<
    cute::Shape<int,int,int,int>,
    CollectiveMainloop,
    CollectiveEpilogue
>;
using Gemm = cutlass::gemm::device::GemmUniversalAdapter<GemmKernel>;

// Force the device kernel symbol into the cubin without needing a host main.
auto* _anchor = &cutlass::device_kernel<GemmKernel>;


// ===== COMPILED SASS (sm_100a) =====

	.target	sm_100a

	.elftype	@"ET_EXEC"


//--------------------- .note.nv.tkinfo           --------------------------
	.section	.note.nv.tkinfo,"",@"SHT_NOTE"
	.sectionflags	@"SHF_NOTE_NV_TKINFO"
	.tkinfo
        /*0018*/ 	.word	0x00000002
        /*0030*/ 	.string	""
        /*0030*/ 	.string	"ptxas"
        /*0030*/ 	.string	"Cuda compilation tools, release 13.0, V13.0.88"
        /*0030*/ 	.string	"Build cuda_13.0.r13.0/compiler.36424714_0"
        /*0030*/ 	.string	"-arch sm_100a -m 64 "



//--------------------- .note.nv.cuinfo           --------------------------
	.section	.note.nv.cuinfo,"",@"SHT_NOTE"
	.sectionflags	@"SHF_NOTE_NV_CUINFO"
        /*0018*/ 	.short	0x0002
        /*001a*/ 	.short	0x0064
        /*001c*/ 	.short	0x0082
	.zero		2


//--------------------- .nv.info                  --------------------------
	.section	.nv.info,"",@"SHT_CUDA_INFO"
	.align	4


	//----- nvinfo : EIATTR_REGCOUNT
	.align		4
        /*0000*/ 	.byte	0x04, 0x2f
        /*0002*/ 	.short	(.L_20 - .L_19)
	.align		4
.L_19:
        /*0004*/ 	.word	index@(_ZN7cutlass13device_kernelINS_4gemm6kernel13GemmUniversalIN4cute5tupleIJiiiiEEENS1_10collective13CollectiveMmaINS1_35MainloopSm100TmaUmmaWarpSpecializedILi3ELi2ELi2ENS5_IJNS4_1CILi2EEESB_NSA_ILi1EEEEEEEENS5_IJNSA_ILi256EEESF_NSA_ILi128EEEEEENS_12float_e4m3_tENS5_IJlSC_lEEESI_SJ_NS4_8TiledMMAINS4_8MMA_AtomIJNS4_10MMA_TraitsINS4_25SM100_MMA_F8F6F4_2x1SM_SSEJSI_SI_fSF_SF_NS4_17integral_constantINS4_4UMMA5MajorELSQ_0EEESR_NSO_INSP_7ScaleInELSS_0EEEST_EEEEEENS4_6LayoutINS5_IJSC_SC_SC_EEENS5_IJNSA_ILi0EEESY_SY_EEEEENS5_IJNS4_10UnderscoreES11_S11_EEEEENS4_28SM100_TMA_2SM_LOAD_MULTICASTENS4_14ComposedLayoutINS4_7SwizzleILi3ELi4ELi3EEENS4_18smem_ptr_flag_bitsILi8EEENSW_INS5_IJNSA_ILi8EEESG_EEENS5_IJSG_SC_EEEEEEEvNS4_8identityENS4_18SM100_TMA_2SM_LOADES1E_vS1F_EENS_8epilogue10collective18CollectiveEpilogueINS1I_23Sm100TmaWarpSpecializedILi4ELi2ELi64ELb0ELb0EEEJNS5_IJSG_SF_SG_EEENS5_IJNSW_ISG_SC_EENSW_INSA_ILi64EEESC_EEEEESI_SJ_SI_SJ_NS1I_6fusion15FusionCallbacksIS1M_NS1S_17LinearCombinationISI_fSI_fLNS_15FloatRoundStyleE2EEES1N_S1R_JEEENS4_5SM1004TMEM4LOAD26SM100_TMEM_LOAD_32dp32b64xENS4_13SM90_TMA_LOADENS15_INS16_ILi2ELi4ELi3EEES19_NSW_INS5_IJS1A_S1P_EEENS5_IJS1P_SC_EEEEEEENS4_39AutoVectorizingCopyWithAssumedAlignmentILi128EEENS4_14SM90_TMA_STOREES27_S29_S29_EEEvvEEEEvNT_6ParamsE)
        /*0008*/ 	.word	0x000000cf


	//----- nvinfo : EIATTR_FRAME_SIZE
	.align		4
.L_20:
        /*000c*/ 	.byte	0x04, 0x11
        /*000e*/ 	.short	(.L_22 - .L_21)
	.align		4
.L_21:
        /*0010*/ 	.word	index@($__internal_2_$__cuda_sm10x_tcgen05_guardrail_trap_unallocated_columns_being_dealloced)
        /*0014*/ 	.word	0x00000000


	//----- nvinfo : EIATTR_FRAME_SIZE
	.align		4
.L_22:
        /*0018*/ 	.byte	0x04, 0x11
        /*001a*/ 	.short	(.L_24 - .L_23)
	.align		4
.L_23:
        /*001c*/ 	.word	index@($__internal_1_$__cuda_sm10x_tcgen05_guardrail_trap_phase_invalid_during_alloc)
        /*0020*/ 	.word	0x00000000


	//----- nvinfo : EIATTR_FRAME_SIZE
	.align		4
.L_24:
        /*0024*/ 	.byte	0x04, 0x11
        /*0026*/ 	.short	(.L_26 - .L_25)
	.align		4
.L_25:
        /*0028*/ 	.word	index@($__internal_0_$__cuda_sm10x_tcgen05_guardrail_trap_col_being_dealloced_not_returned_by_alloc)
        /*002c*/ 	.word	0x00000000


	//----- nvinfo : EIATTR_FRAME_SIZE
	.align		4
.L_26:
        /*0030*/ 	.byte	0x04, 0x11
        /*0032*/ 	.short	(.L_28 - .L_27)
	.align		4
.L_27:
        /*0034*/ 	.word	index@(_ZN7cutlass13device_kernelINS_4gemm6kernel13GemmUniversalIN4cute5tupleIJiiiiEEENS1_10collective13CollectiveMmaINS1_35MainloopSm100TmaUmmaWarpSpecializedILi3ELi2ELi2ENS5_IJNS4_1CILi2EEESB_NSA_ILi1EEEEEEEENS5_IJNSA_ILi256EEESF_NSA_ILi128EEEEEENS_12float_e4m3_tENS5_IJlSC_lEEESI_SJ_NS4_8TiledMMAINS4_8MMA_AtomIJNS4_10MMA_TraitsINS4_25SM100_MMA_F8F6F4_2x1SM_SSEJSI_SI_fSF_SF_NS4_17integral_constantINS4_4UMMA5MajorELSQ_0EEESR_NSO_INSP_7ScaleInELSS_0EEEST_EEEEEENS4_6LayoutINS5_IJSC_SC_SC_EEENS5_IJNSA_ILi0EEESY_SY_EEEEENS5_IJNS4_10UnderscoreES11_S11_EEEEENS4_28SM100_TMA_2SM_LOAD_MULTICASTENS4_14ComposedLayoutINS4_7SwizzleILi3ELi4ELi3EEENS4_18smem_ptr_flag_bitsILi8EEENSW_INS5_IJNSA_ILi8EEESG_EEENS5_IJSG_SC_EEEEEEEvNS4_8identityENS4_18SM100_TMA_2SM_LOADES1E_vS1F_EENS_8epilogue10collective18CollectiveEpilogueINS1I_23Sm100TmaWarpSpecializedILi4ELi2ELi64ELb0ELb0EEEJNS5_IJSG_SF_SG_EEENS5_IJNSW_ISG_SC_EENSW_INSA_ILi64EEESC_EEEEESI_SJ_SI_SJ_NS1I_6fusion15FusionCallbacksIS1M_NS1S_17LinearCombinationISI_fSI_fLNS_15FloatRoundStyleE2EEES1N_S1R_JEEENS4_5SM1004TMEM4LOAD26SM100_TMEM_LOAD_32dp32b64xENS4_13SM90_TMA_LOADENS15_INS16_ILi2ELi4ELi3EEES19_NSW_INS5_IJS1A_S1P_EEENS5_IJS1P_SC_EEEEEEENS4_39AutoVectorizingCopyWithAssumedAlignmentILi128EEENS4_14SM90_TMA_STOREES27_S29_S29_EEEvvEEEEvNT_6ParamsE)
        /*0038*/ 	.word	0x00000000


	//----- nvinfo : EIATTR_MIN_STACK_SIZE
	.align		4
.L_28:
        /*003c*/ 	.byte	0x04, 0x12
        /*003e*/ 	.short	(.L_30 - .L_29)
	.align		4
.L_29:
        /*0040*/ 	.word	index@(_ZN7cutlass13device_kernelINS_4gemm6kernel13GemmUniversalIN4cute5tupleIJiiiiEEENS1_10collective13CollectiveMmaINS1_35MainloopSm100TmaUmmaWarpSpecializedILi3ELi2ELi2ENS5_IJNS4_1CILi2EEESB_NSA_ILi1EEEEEEEENS5_IJNSA_ILi256EEESF_NSA_ILi128EEEEEENS_12float_e4m3_tENS5_IJlSC_lEEESI_SJ_NS4_8TiledMMAINS4_8MMA_AtomIJNS4_10MMA_TraitsINS4_25SM100_MMA_F8F6F4_2x1SM_SSEJSI_SI_fSF_SF_NS4_17integral_constantINS4_4UMMA5MajorELSQ_0EEESR_NSO_INSP_7ScaleInELSS_0EEEST_EEEEEENS4_6LayoutINS5_IJSC_SC_SC_EEENS5_IJNSA_ILi0EEESY_SY_EEEEENS5_IJNS4_10UnderscoreES11_S11_EEEEENS4_28SM100_TMA_2SM_LOAD_MULTICASTENS4_14ComposedLayoutINS4_7SwizzleILi3ELi4ELi3EEENS4_18smem_ptr_flag_bitsILi8EEENSW_INS5_IJNSA_ILi8EEESG_EEENS5_IJSG_SC_EEEEEEEvNS4_8identityENS4_18SM100_TMA_2SM_LOADES1E_vS1F_EENS_8epilogue10collective18CollectiveEpilogueINS1I_23Sm100TmaWarpSpecializedILi4ELi2ELi64ELb0ELb0EEEJNS5_IJSG_SF_SG_EEENS5_IJNSW_ISG_SC_EENSW_INSA_ILi64EEESC_EEEEESI_SJ_SI_SJ_NS1I_6fusion15FusionCallbacksIS1M_NS1S_17LinearCombinationISI_fSI_fLNS_15FloatRoundStyleE2EEES1N_S1R_JEEENS4_5SM1004TMEM4LOAD26SM100_TMEM_LOAD_32dp32b64xENS4_13SM90_TMA_LOADENS15_INS16_ILi2ELi4ELi3EEES19_NSW_INS5_IJS1A_S1P_EEENS5_IJS1P_SC_EEEEEEENS4_39AutoVectorizingCopyWithAssumedAlignmentILi128EEENS4_14SM90_TMA_STOREES27_S29_S29_EEEvvEEEEvNT_6ParamsE)
        /*0044*/ 	.word	0x00000000
.L_30:


//--------------------- .nv.compat                --------------------------
	.section	.nv.compat,"",@"SHT_CUDA_COMPAT_INFO"
	.align	4
        /*0000*/ 	.byte	0x02, 0x09, 0x01, 0x00, 0x02, 0x02, 0x02, 0x00, 0x02, 0x05, 0x05, 0x00, 0x03, 0x07, 0x01, 0x01
        /*0010*/ 	.byte	0x02, 0x03, 0x01, 0x00, 0x02, 0x06, 0x01, 0x00, 0x04, 0x0b, 0x08, 0x00, 0x09, 0x00, 0x00, 0x00
        /*0020*/ 	.byte	0x00, 0x00, 0x00, 0x00


//--------------------- .nv.info._ZN7cutlass13device_kernelINS_4gemm6kernel13GemmUniversalIN4cute5tupleIJiiiiEEENS1_10collective13CollectiveMmaINS1_35MainloopSm100TmaUmmaWarpSpecializedILi3ELi2ELi2ENS5_IJNS4_1CILi2EEESB_NSA_ILi1EEEEEEEENS5_IJNSA_ILi256EEESF_NSA_ILi128EEEEEENS_12float_e4m3_tENS5_IJlSC_lEEESI_SJ_NS4_8TiledMMAINS4_8MMA_AtomIJNS4_10MMA_TraitsINS4_25SM100_MMA_F8F6F4_2x1SM_SSEJSI_SI_fSF_SF_NS4_17integral_constantINS4_4UMMA5MajorELSQ_0EEESR_NSO_INSP_7ScaleInELSS_0EEEST_EEEEEENS4_6LayoutINS5_IJSC_SC_SC_EEENS5_IJNSA_ILi0EEESY_SY_EEEEENS5_IJNS4_10UnderscoreES11_S11_EEEEENS4_28SM100_TMA_2SM_LOAD_MULTICASTENS4_14ComposedLayoutINS4_7SwizzleILi3ELi4ELi3EEENS4_18smem_ptr_flag_bitsILi8EEENSW_INS5_IJNSA_ILi8EEESG_EEENS5_IJSG_SC_EEEEEEEvNS4_8identityENS4_18SM100_TMA_2SM_LOADES1E_vS1F_EENS_8epilogue10collective18CollectiveEpilogueINS1I_23Sm100TmaWarpSpecializedILi4ELi2ELi64ELb0ELb0EEEJNS5_IJSG_SF_SG_EEENS5_IJNSW_ISG_SC_EENSW_INSA_ILi64EEESC_EEEEESI_SJ_SI_SJ_NS1I_6fusion15FusionCallbacksIS1M_NS1S_17LinearCombinationISI_fSI_fLNS_15FloatRoundStyleE2EEES1N_S1R_JEEENS4_5SM1004TMEM4LOAD26SM100_TMEM_LOAD_32dp32b64xENS4_13SM90_TMA_LOADENS15_INS16_ILi2ELi4ELi3EEES19_NSW_INS5_IJS1A_S1P_EEENS5_IJS1P_SC_EEEEEEENS4_39AutoVectorizingCopyWithAssumedAlignmentILi128EEENS4_14SM90_TMA_STOREES27_S29_S29_EEEvvEEEEvNT_6ParamsE --------------------------
	.section	.nv.info._ZN7cutlass13device_kernelINS_4gemm6kernel13GemmUniversalIN4cute5tupleIJiiiiEEENS1_10collective13CollectiveMmaINS1_35MainloopSm100TmaUmmaWarpSpecializedILi3ELi2ELi2ENS5_IJNS4_1CILi2EEESB_NSA_ILi1EEEEEEEENS5_IJNSA_ILi256EEESF_NSA_ILi128EEEEEENS_12float_e4m3_tENS5_IJlSC_lEEESI_SJ_NS4_8TiledMMAINS4_8MMA_AtomIJNS4_10MMA_TraitsINS4_25SM100_MMA_F8F6F4_2x1SM_SSEJSI_SI_fSF_SF_NS4_17integral_constantINS4_4UMMA5MajorELSQ_0EEESR_NSO_INSP_7ScaleInELSS_0EEEST_EEEEEENS4_6LayoutINS5_IJSC_SC_SC_EEENS5_IJNSA_ILi0EEESY_SY_EEEEENS5_IJNS4_10UnderscoreES11_S11_EEEEENS4_28SM100_TMA_2SM_LOAD_MULTICASTENS4_14ComposedLayoutINS4_7SwizzleILi3ELi4ELi3EEENS4_18smem_ptr_flag_bitsILi8EEENSW_INS5_IJNSA_ILi8EEESG_EEENS5_IJSG_SC_EEEEEEEvNS4_8identityENS4_18SM100_TMA_2SM_LOADES1E_vS1F_EENS_8epilogue10collective18CollectiveEpilogueINS1I_23Sm100TmaWarpSpecializedILi4ELi2ELi64ELb0ELb0EEEJNS5_IJSG_SF_SG_EEENS5_IJNSW_ISG_SC_EENSW_INSA_ILi64EEESC_EEEEESI_SJ_SI_SJ_NS1I_6fusion15FusionCallbacksIS1M_NS1S_17LinearCombinationISI_fSI_fLNS_15FloatRoundStyleE2EEES1N_S1R_JEEENS4_5SM1004TMEM4LOAD26SM100_TMEM_LOAD_32dp32b64xENS4_13SM90_TMA_LOADENS15_INS16_ILi2ELi4ELi3EEES19_NSW_INS5_IJS1A_S1P_EEENS5_IJS1P_SC_EEEEEEENS4_39AutoVectorizingCopyWithAssumedAlignmentILi128EEENS4_14SM90_TMA_STOREES27_S29_S29_EEEvvEEEEvNT_6ParamsE,"",@"SHT_CUDA_INFO"
	.sectionflags	@""
	.align	4


	//----- nvinfo : EIATTR_CUDA_API_VERSION
	.align		4
        /*0000*/ 	.byte	0x04, 0x37
        /*0002*/ 	.short	(.L_32 - .L_31)
.L_31:
        /*0004*/ 	.word	0x00000082


	//----- nvinfo : EIATTR_KPARAM_INFO
	.align		4
.L_32:
        /*0008*/ 	.byte	0x04, 0x17
        /*000a*/ 	.short	(.L_34 - .L_33)
.L_33:
        /*000c*/ 	.word	0x00000000
        /*0010*/ 	.short	0x0000
        /*0012*/ 	.short	0x0000
        /*0014*/ 	.byte	0x00, 0xf0, 0x01, 0x20


	//----- nvinfo : EIATTR_AT_ENTRY_FRAGMENTS
	.align		4
.L_34:
        /*0018*/ 	.byte	0x04, 0x4f
        /*001a*/ 	.short	(.L_36 - .L_35)


	//   ....[0]....
.L_35:
        /*001c*/ 	.word	0x00000007


	//----- nvinfo : EIATTR_RESERVED_SMEM_USED
	.align		4
.L_36:
        /*0020*/ 	.byte	0x01, 0x41
	.zero		2


	//----- nvinfo : EIATTR_SPARSE_MMA_MASK
	.align		4
        /*0024*/ 	.byte	0x03, 0x50
        /*0026*/ 	.short	0x0000


	//----- nvinfo : EIATTR_TCGEN05_2CTA_USED
	.align		4
        /*0028*/ 	.byte	0x01, 0x52
	.zero		2


	//----- nvinfo : EIATTR_MAXREG_COUNT
	.align		4
        /*002c*/ 	.byte	0x03, 0x1b
        /*002e*/ 	.short	0x00ff


	//----- nvinfo : EIATTR_NUM_BARRIERS
	.align		4
        /*0030*/ 	.byte	0x02, 0x4c
        /*0032*/ 	.byte	0x07
	.zero		1


	//----- nvinfo : EIATTR_EXTERNS
	.align		4
        /*0034*/ 	.byte	0x04, 0x0f
        /*0036*/ 	.short	(.L_38 - .L_37)


	//   ....[0]....
	.align		4
.L_37:
        /*0038*/ 	.word	index@(__assertfail)


	//----- nvinfo : EIATTR_MERCURY_ISA_VERSION
	.align		4
.L_38:
        /*003c*/ 	.byte	0x03, 0x5f
        /*003e*/ 	.short	0x0101


	//----- nvinfo : EIATTR_INT_WARP_WIDE_INSTR_OFFSETS
	.align		4
        /*0040*/ 	.byte	0x04, 0x31
        /*0042*/ 	.short	(.L_40 - .L_39)


	//   ....[0]....
.L_39:
        /*0044*/ 	.word	0x00000d10


	//   ....[1]....
        /*0048*/ 	.word	0x00000db0


	//   ....[2]....
        /*004c*/ 	.word	0x000040d0


	//   ....[3]....
        /*0050*/ 	.word	0x000040f0


	//   ....[4]....
        /*0054*/ 	.word	0x00004120


	//   ....[5]....
        /*0058*/ 	.word	0x00004c60


	//   ....[6]....
        /*005c*/ 	.word	0x00004cd0


	//   ....[7]....
        /*0060*/ 	.word	0x00004db0


	//   ....[8]....
        /*0064*/ 	.word	0x00004e30


	//   ....[9]....
        /*0068*/ 	.word	0x00004f30


	//   ....[10]....
        /*006c*/ 	.word	0x00004fb0


	//   ....[11]....
        /*0070*/ 	.word	0x000050a0


	//   ....[12]....
        /*0074*/ 	.word	0x00005150


	//----- nvinfo : EIATTR_COOP_GROUP_MASK_REGIDS
	.align		4
.L_40:
        /*0078*/ 	.byte	0x04, 0x29
        /*007a*/ 	.short	(.L_42 - .L_41)


	//   ....[0]....
.L_41:
        /*007c*/ 	.word	0xffffffff


	//   ....[1]....
        /*0080*/ 	.word	0xffffffff


	//   ....[2]....
        /*0084*/ 	.word	0xffffffff


	//   ....[3]....
        /*0088*/ 	.word	0xffffffff


	//   ....[4]....
        /*008c*/ 	.word	0xffffffff


	//   ....[5]....
        /*0090*/ 	.word	0xffffffff


	//   ....[6]....
        /*0094*/ 	.word	0xffffffff


	//   ....[7]....
        /*0098*/ 	.word	0xffffffff


	//   ....[8]....
        /*009c*/ 	.word	0xffffffff


	//   ....[9]....
        /*00a0*/ 	.word	0xffffffff


	//   ....[10]....
        /*00a4*/ 	.word	0xffffffff


	//   ....[11]....
        /*00a8*/ 	.word	0xffffffff


	//   ....[12]....
        /*00ac*/ 	.word	0xffffffff


	//   ....[13]....
        /*00b0*/ 	.word	0xffffffff


	//----- nvinfo : EIATTR_COOP_GROUP_INSTR_OFFSETS
	.align		4
.L_42:
        /*00b4*/ 	.byte	0x04, 0x28
        /*00b6*/ 	.short	(.L_44 - .L_43)


	//   ....[0]....
.L_43:
        /*00b8*/ 	.word	0x000000b0


	//   ....[1]....
        /*00bc*/ 	.word	0x00000520


	//   ....[2]....
        /*00c0*/ 	.word	0x000006c0


	//   ....[3]....
        /*00c4*/ 	.word	0x00000850


	//   ....[4]....
        /*00c8*/ 	.word	0x00000940


	//   ....[5]....
        /*00cc*/ 	.word	0x00000aa0


	//   ....[6]....
        /*00d0*/ 	.word	0x00000bf0


	//   ....[7]....
        /*00d4*/ 	.word	0x00000e30


	//   ....[8]....
        /*00d8*/ 	.word	0x000021a0


	//   ....[9]....
        /*00dc*/ 	.word	0x00002fd0


	//   ....[10]....
        /*00e0*/ 	.word	0x000034a0


	//   ....[11]....
        /*00e4*/ 	.word	0x000034d0


	//   ....[12]....
        /*00e8*/ 	.word	0x00003fd0


	//   ....[13]....
        /*00ec*/ 	.word	0x000041e0


	//----- nvinfo : EIATTR_VRC_CTA_INIT_COUNT
	.align		4
.L_44:
        /*00f0*/ 	.byte	0x02, 0x4a
        /*00f2*/ 	.byte	0x80
	.zero		1


	//----- nvinfo : EIATTR_SYSCALL_OFFSETS
	.align		4
        /*00f4*/ 	.byte	0x04, 0x46
        /*00f6*/ 	.short	(.L_46 - .L_45)


	//   ....[0]....
.L_45:
        /*00f8*/ 	.word	0x00005dd0


	//   ....[1]....
        /*00fc*/ 	.word	0x00005f10


	//   ....[2]....
        /*0100*/ 	.word	0x000067a0


	//   ....[3]....
        /*0104*/ 	.word	0x00007dc0


	//   ....[4]....
        /*0108*/ 	.word	0x00009370


	//   ....[5]....
        /*010c*/ 	.word	0x0000a940


	//----- nvinfo : EIATTR_MBARRIER_INSTR_OFFSETS
	.align		4
.L_46:
        /*0110*/ 	.byte	0x04, 0x39
        /*0112*/ 	.short	(.L_48 - .L_47)


	//   ....[0]....
.L_47:
        /*0114*/ 	.word	0x00000650
        /*0118*/ 	.word	0x000000ff
        /*011c*/ 	.word	0x00000000
        /*0120*/ 	.short	0x0100
        /*0122*/ 	.byte	0x04
	.zero		1


	//   ....[1]....
        /*0124*/ 	.word	0x00000660
        /*0128*/ 	.word	0x000000ff
        /*012c*/ 	.word	0x00000018
        /*0130*/ 	.short	0x0100
        /*0132*/ 	.byte	0x04
	.zero		1


	//   ....[2]....
        /*0134*/ 	.word	0x00000670
        /*0138*/ 	.word	0x000000ff
        /*013c*/ 	.word	0x00000008
        /*0140*/ 	.short	0x0100
        /*0142*/ 	.byte	0x04
	.zero		1


	//   ....[3]....
        /*0144*/ 	.word	0x00000680
        /*0148*/ 	.word	0x000000ff
        /*014c*/ 	.word	0x00000020
        /*0150*/ 	.short	0x0100
        /*0152*/ 	.byte	0x04
	.zero		1


	//   ....[4]....
        /*0154*/ 	.word	0x00000690
        /*0158*/ 	.word	0x000000ff
        /*015c*/ 	.word	0x00000010
        /*0160*/ 	.short	0x0100
        /*0162*/ 	.byte	0x04
	.zero		1


	//   ....[5]....
        /*0164*/ 	.word	0x000006a0
        /*0168*/ 	.word	0x000000ff
        /*016c*/ 	.word	0x00000028
        /*0170*/ 	.short	0x0100
        /*0172*/ 	.byte	0x04
	.zero		1


	//   ....[6]....
        /*0174*/ 	.word	0x000007c0
        /*0178*/ 	.word	0x000000ff
        /*017c*/ 	.word	0x00000030
        /*0180*/ 	.short	0x0100
        /*0182*/ 	.byte	0x04
	.zero		1


	//   ....[7]....
        /*0184*/ 	.word	0x000007d0
        /*0188*/ 	.word	0x000000ff
        /*018c*/ 	.word	0x00000050
        /*0190*/ 	.short	0x0100
        /*0192*/ 	.byte	0x04
	.zero		1


	//   ....[8]....
        /*0194*/ 	.word	0x000007e0
        /*0198*/ 	.word	0x000000ff
        /*019c*/ 	.word	0x00000038
        /*01a0*/ 	.short	0x0100
        /*01a2*/ 	.byte	0x04
	.zero		1


	//   ....[9]....
        /*01a4*/ 	.word	0x000007f0
        /*01a8*/ 	.word	0x000000ff
        /*01ac*/ 	.word	0x00000058
        /*01b0*/ 	.short	0x0100
        /*01b2*/ 	.byte	0x04
	.zero		1


	//   ....[10]....
        /*01b4*/ 	.word	0x00000800
        /*01b8*/ 	.word	0x000000ff
        /*01bc*/ 	.word	0x00000040
        /*01c0*/ 	.short	0x0100
        /*01c2*/ 	.byte	0x04
	.zero		1


	//   ....[11]....
        /*01c4*/ 	.word	0x00000810
        /*01c8*/ 	.word	0x000000ff
        /*01cc*/ 	.word	0x00000060
        /*01d0*/ 	.short	0x0100
        /*01d2*/ 	.byte	0x04
	.zero		1


	//   ....[12]....
        /*01d4*/ 	.word	0x00000820
        /*01d8*/ 	.word	0x000000ff
        /*01dc*/ 	.word	0x00000048
        /*01e0*/ 	.short	0x0100
        /*01e2*/ 	.byte	0x04
	.zero		1


	//   ....[13]....
        /*01e4*/ 	.word	0x00000830
        /*01e8*/ 	.word	0x000000ff
        /*01ec*/ 	.word	0x00000068
        /*01f0*/ 	.short	0x0100
        /*01f2*/ 	.byte	0x04
	.zero		1


	//   ....[14]....
        /*01f4*/ 	.word	0x00000910
        /*01f8*/ 	.word	0x000000ff
        /*01fc*/ 	.word	0x00000070
        /*0200*/ 	.short	0x0100
        /*0202*/ 	.byte	0x06
	.zero		1


	//   ....[15]....
        /*0204*/ 	.word	0x00000920
        /*0208*/ 	.word	0x000000ff
        /*020c*/ 	.word	0x00000078
        /*0210*/ 	.short	0x0100
        /*0212*/ 	.byte	0x06
	.zero		1


	//   ....[16]....
        /*0214*/ 	.word	0x00000a50
        /*0218*/ 	.word	0x000000ff
        /*021c*/ 	.word	0x00000080
        /*0220*/ 	.short	0x0100
        /*0222*/ 	.byte	0x06
	.zero		1


	//   ....[17]....
        /*0224*/ 	.word	0x00000a60
        /*0228*/ 	.word	0x000000ff
        /*022c*/ 	.word	0x00000090
        /*0230*/ 	.short	0x0100
        /*0232*/ 	.byte	0x06
	.zero		1


	//   ....[18]....
        /*0234*/ 	.word	0x00000a70
        /*0238*/ 	.word	0x000000ff
        /*023c*/ 	.word	0x00000088
        /*0240*/ 	.short	0x0100
        /*0242*/ 	.byte	0x06
	.zero		1


	//   ....[19]....
        /*0244*/ 	.word	0x00000a80
        /*0248*/ 	.word	0x000000ff
        /*024c*/ 	.word	0x00000098
        /*0250*/ 	.short	0x0100
        /*0252*/ 	.byte	0x06
	.zero		1


	//   ....[20]....
        /*0254*/ 	.word	0x00000ba0
        /*0258*/ 	.word	0x000000ff
        /*025c*/ 	.word	0x000000a0
        /*0260*/ 	.short	0x0100
        /*0262*/ 	.byte	0x04
	.zero		1


	//   ....[21]....
        /*0264*/ 	.word	0x00000bb0
        /*0268*/ 	.word	0x000000ff
        /*026c*/ 	.word	0x000000b0
        /*0270*/ 	.short	0x0100
        /*0272*/ 	.byte	0x04
	.zero		1


	//   ....[22]....
        /*0274*/ 	.word	0x00000bc0
        /*0278*/ 	.word	0x000000ff
        /*027c*/ 	.word	0x000000a8
        /*0280*/ 	.short	0x0100
        /*0282*/ 	.byte	0x04
	.zero		1


	//   ....[23]....
        /*0284*/ 	.word	0x00000bd0
        /*0288*/ 	.word	0x000000ff
        /*028c*/ 	.word	0x000000b8
        /*0290*/ 	.short	0x0100
        /*0292*/ 	.byte	0x04
	.zero		1


	//   ....[24]....
        /*0294*/ 	.word	0x00000cc0
        /*0298*/ 	.word	0x000000ff
        /*029c*/ 	.word	0x000000c0
        /*02a0*/ 	.short	0x0100
        /*02a2*/ 	.byte	0x04
	.zero		1


	//   ....[25]....
        /*02a4*/ 	.word	0x00000cd0
        /*02a8*/ 	.word	0x000000ff
        /*02ac*/ 	.word	0x000000d0
        /*02b0*/ 	.short	0x0100
        /*02b2*/ 	.byte	0x04
	.zero		1


	//   ....[26]....
        /*02b4*/ 	.word	0x00000ce0
        /*02b8*/ 	.word	0x000000ff
        /*02bc*/ 	.word	0x000000c8
        /*02c0*/ 	.short	0x0100
        /*02c2*/ 	.byte	0x04
	.zero		1


	//   ....[27]....
        /*02c4*/ 	.word	0x00000cf0
        /*02c8*/ 	.word	0x000000ff
        /*02cc*/ 	.word	0x000000d8
        /*02d0*/ 	.short	0x0100
        /*02d2*/ 	.byte	0x04
	.zero		1


	//   ....[28]....
        /*02d4*/ 	.word	0x00000df0
        /*02d8*/ 	.word	0x000000ff
        /*02dc*/ 	.word	0x000000e0
        /*02e0*/ 	.short	0x0100
        /*02e2*/ 	.byte	0x06
	.zero		1


	//   ....[29]....
        /*02e4*/ 	.word	0x000019c0
        /*02e8*/ 	.word	0x00000003
        /*02ec*/ 	.word	0x000000d0
        /*02f0*/ 	.short	0x010a
        /*02f2*/ 	.byte	0xff
	.zero		1


	//   ....[30]....
        /*02f4*/ 	.word	0x000019f0
        /*02f8*/ 	.word	0x00000003
        /*02fc*/ 	.word	0x000000c0
        /*0300*/ 	.short	0x0101
        /*0302*/ 	.byte	0xff
	.zero		1


	//   ....[31]....
        /*0304*/ 	.word	0x00001ab0
        /*0308*/ 	.word	0x000000ff
        /*030c*/ 	.word	0x00000018
        /*0310*/ 	.short	0x010a
        /*0312*/ 	.byte	0x04
	.zero		1


	//   ....[32]....
        /*0314*/ 	.word	0x00001b80
        /*0318*/ 	.word	0x000000ff
        /*031c*/ 	.word	0x00000018
        /*0320*/ 	.short	0x010a
        /*0322*/ 	.byte	0x21
	.zero		1


	//   ....[33]....
        /*0324*/ 	.word	0x00001d30
        /*0328*/ 	.word	0x000000ff
        /*032c*/ 	.word	0x00000018
        /*0330*/ 	.short	0x010a
        /*0332*/ 	.byte	0x05
	.zero		1


	//   ....[34]....
        /*0334*/ 	.word	0x00001e40
        /*0338*/ 	.word	0x000000ff
        /*033c*/ 	.word	0x00000078
        /*0340*/ 	.short	0x0101
        /*0342*/ 	.byte	0x06
	.zero		1


	//   ....[35]....
        /*0344*/ 	.word	0x00001e60
        /*0348*/ 	.word	0x000000ff
        /*034c*/ 	.word	0x00000018
        /*0350*/ 	.short	0x010a
        /*0352*/ 	.byte	0x04
	.zero		1


	//   ....[36]....
        /*0354*/ 	.word	0x00001ee0
        /*0358*/ 	.word	0x000000ff
        /*035c*/ 	.word	0x00000018
        /*0360*/ 	.short	0x010a
        /*0362*/ 	.byte	0x11
	.zero		1


	//   ....[37]....
        /*0364*/ 	.word	0x00002070
        /*0368*/ 	.word	0x000000ff
        /*036c*/ 	.word	0x00000018
        /*0370*/ 	.short	0x010a
        /*0372*/ 	.byte	0x05
	.zero		1


	//   ....[38]....
        /*0374*/ 	.word	0x000021d0
        /*0378*/ 	.word	0x00000003
        /*037c*/ 	.word	0x00000080
        /*0380*/ 	.short	0x010a
        /*0382*/ 	.byte	0xff
	.zero		1


	//   ....[39]....
        /*0384*/ 	.word	0x00002320
        /*0388*/ 	.word	0x00000000
        /*038c*/ 	.word	0x00000000
        /*0390*/ 	.short	0x0101
        /*0392*/ 	.byte	0xff
	.zero		1


	//   ....[40]....
        /*0394*/ 	.word	0x000028e0
        /*0398*/ 	.word	0x000000ff
        /*039c*/ 	.word	0x00000000
        /*03a0*/ 	.short	0x010a
        /*03a2*/ 	.byte	0x04
	.zero		1


	//   ....[41]....
        /*03a4*/ 	.word	0x00002970
        /*03a8*/ 	.word	0x000000ff
        /*03ac*/ 	.word	0x00000000
        /*03b0*/ 	.short	0x010a
        /*03b2*/ 	.byte	0x05
	.zero		1


	//   ....[42]....
        /*03b4*/ 	.word	0x00002a10
        /*03b8*/ 	.word	0x00000000
        /*03bc*/ 	.word	0x00000000
        /*03c0*/ 	.short	0x010a
        /*03c2*/ 	.byte	0xff
	.zero		1


	//   ....[43]....
        /*03c4*/ 	.word	0x00002b30
        /*03c8*/ 	.word	0x00000000
        /*03cc*/ 	.word	0x000000c0
        /*03d0*/ 	.short	0x010a
        /*03d2*/ 	.byte	0xff
	.zero		1


	//   ....[44]....
        /*03d4*/ 	.word	0x00002ba0
        /*03d8*/ 	.word	0x00000004
        /*03dc*/ 	.word	0x00000000
        /*03e0*/ 	.short	0x0101
        /*03e2*/ 	.byte	0xff
	.zero		1


	//   ....[45]....
        /*03e4*/ 	.word	0x00002bc0
        /*03e8*/ 	.word	0x000000ff
        /*03ec*/ 	.word	0x00000090
        /*03f0*/ 	.short	0x010a
        /*03f2*/ 	.byte	0x04
	.zero		1


	//   ....[46]....
        /*03f4*/ 	.word	0x00002ce0
        /*03f8*/ 	.word	0x00000000
        /*03fc*/ 	.word	0x00000080
        /*0400*/ 	.short	0x010a
        /*0402*/ 	.byte	0xff
	.zero		1


	//   ....[47]....
        /*0404*/ 	.word	0x00002de0
        /*0408*/ 	.word	0x00000000
        /*040c*/ 	.word	0x00000000
        /*0410*/ 	.short	0x0101
        /*0412*/ 	.byte	0xff
	.zero		1


	//   ....[48]....
        /*0414*/ 	.word	0x00002e70
        /*0418*/ 	.word	0x000000ff
        /*041c*/ 	.word	0x00000090
        /*0420*/ 	.short	0x0106
        /*0422*/ 	.byte	0x04
	.zero		1


	//   ....[49]....
        /*0424*/ 	.word	0x00002e90
        /*0428*/ 	.word	0x000000ff
        /*042c*/ 	.word	0x00000090
        /*0430*/ 	.short	0x010a
        /*0432*/ 	.byte	0x04
	.zero		1


	//   ....[50]....
        /*0434*/ 	.word	0x00002f20
        /*0438*/ 	.word	0x000000ff
        /*043c*/ 	.word	0x00000090
        /*0440*/ 	.short	0x0106
        /*0442*/ 	.byte	0x07
	.zero		1


	//   ....[51]....
        /*0444*/ 	.word	0x00002f60
        /*0448*/ 	.word	0x00000000
        /*044c*/ 	.word	0x00000090
        /*0450*/ 	.short	0x010a
        /*0452*/ 	.byte	0xff
	.zero		1


	//   ....[52]....
        /*0454*/ 	.word	0x000031a0
        /*0458*/ 	.word	0x000000ff
        /*045c*/ 	.word	0x00000008
        /*0460*/ 	.short	0x010a
        /*0462*/ 	.byte	0x05
	.zero		1


	//   ....[53]....
        /*0464*/ 	.word	0x000031c0
        /*0468*/ 	.word	0x000000ff
        /*046c*/ 	.word	0x00000008
        /*0470*/ 	.short	0x010a
        /*0472*/ 	.byte	0x05
	.zero		1


	//   ....[54]....
        /*0474*/ 	.word	0x00003350
        /*0478*/ 	.word	0x000000ff
        /*047c*/ 	.word	0x00000008
        /*0480*/ 	.short	0x010a
        /*0482*/ 	.byte	0x05
	.zero		1


	//   ....[55]....
        /*0484*/ 	.word	0x00003370
        /*0488*/ 	.word	0x000000ff
        /*048c*/ 	.word	0x00000008
        /*0490*/ 	.short	0x010a
        /*0492*/ 	.byte	0x05
	.zero		1


	//   ....[56]....
        /*0494*/ 	.word	0x00003430
        /*0498*/ 	.word	0x000000ff
        /*049c*/ 	.word	0x00000000
        /*04a0*/ 	.short	0x0101
        /*04a2*/ 	.byte	0x04
	.zero		1


	//   ....[57]....
        /*04a4*/ 	.word	0x00003770
        /*04a8*/ 	.word	0x00000000
        /*04ac*/ 	.word	0x00000080
        /*04b0*/ 	.short	0x010a
        /*04b2*/ 	.byte	0xff
	.zero		1


	//   ....[58]....
        /*04b4*/ 	.word	0x00003830
        /*04b8*/ 	.word	0x00000000
        /*04bc*/ 	.word	0x00000000
        /*04c0*/ 	.short	0x0101
        /*04c2*/ 	.byte	0xff
	.zero		1


	//   ....[59]....
        /*04c4*/ 	.word	0x000038f0
        /*04c8*/ 	.word	0x000000ff
        /*04cc*/ 	.word	0x00000000
        /*04d0*/ 	.short	0x010a
        /*04d2*/ 	.byte	0x04
	.zero		1


	//   ....[60]....
        /*04d4*/ 	.word	0x00003900
        /*04d8*/ 	.word	0x000000ff
        /*04dc*/ 	.word	0x000000b0
        /*04e0*/ 	.short	0x010a
        /*04e2*/ 	.byte	0x1f
	.zero		1


	//   ....[61]....
        /*04e4*/ 	.word	0x000039b0
        /*04e8*/ 	.word	0x000000ff
        /*04ec*/ 	.word	0x00000000
        /*04f0*/ 	.short	0x010a
        /*04f2*/ 	.byte	0x05
	.zero		1


	//   ....[62]....
        /*04f4*/ 	.word	0x00003ae0
        /*04f8*/ 	.word	0x000000ff
        /*04fc*/ 	.word	0x00000000
        /*0500*/ 	.short	0x010a
        /*0502*/ 	.byte	0x04
	.zero		1


	//   ....[63]....
        /*0504*/ 	.word	0x00003de0
        /*0508*/ 	.word	0x000000ff
        /*050c*/ 	.word	0x00000000
        /*0510*/ 	.short	0x010a
        /*0512*/ 	.byte	0x04
	.zero		1


	//   ....[64]....
        /*0514*/ 	.word	0x00003e80
        /*0518*/ 	.word	0x00000000
        /*051c*/ 	.word	0x00000000
        /*0520*/ 	.short	0x010a
        /*0522*/ 	.byte	0xff
	.zero		1


	//   ....[65]....
        /*0524*/ 	.word	0x00003ec0
        /*0528*/ 	.word	0x00000000
        /*052c*/ 	.word	0x00000000
        /*0530*/ 	.short	0x010a
        /*0532*/ 	.byte	0xff
	.zero		1


	//   ....[66]....
        /*0534*/ 	.word	0x00003f30
        /*0538*/ 	.word	0x000000ff
        /*053c*/ 	.word	0x00000000
        /*0540*/ 	.short	0x0101
        /*0542*/ 	.byte	0x04
	.zero		1


	//   ....[67]....
        /*0544*/ 	.word	0x00003f70
        /*0548*/ 	.word	0x000000ff
        /*054c*/ 	.word	0x000000e0
        /*0550*/ 	.short	0x010a
        /*0552*/ 	.byte	0x1a
	.zero		1


	//   ....[68]....
        /*0554*/ 	.word	0x00003fc0
        /*0558*/ 	.word	0x000000ff
        /*055c*/ 	.word	0x00000000
        /*0560*/ 	.short	0x0101
        /*0562*/ 	.byte	0x04
	.zero		1


	//   ....[69]....
        /*0564*/ 	.word	0x00004460
        /*0568*/ 	.word	0x0000000c
        /*056c*/ 	.word	0x00000080
        /*0570*/ 	.short	0x010a
        /*0572*/ 	.byte	0xff
	.zero		1


	//   ....[70]....
        /*0574*/ 	.word	0x000045d0
        /*0578*/ 	.word	0x00000000
        /*057c*/ 	.word	0x00000000
        /*0580*/ 	.short	0x0101
        /*0582*/ 	.byte	0xff
	.zero		1


	//   ....[71]....
        /*0584*/ 	.word	0x00004a60
        /*0588*/ 	.word	0x000000ff
        /*058c*/ 	.word	0x00000078
        /*0590*/ 	.short	0x010a
        /*0592*/ 	.byte	0x15
	.zero		1


	//   ....[72]....
        /*0594*/ 	.word	0x00004be0
        /*0598*/ 	.word	0x000000ff
        /*059c*/ 	.word	0x00000050
        /*05a0*/ 	.short	0x010a
        /*05a2*/ 	.byte	0x15
	.zero		1


	//   ....[73]....
        /*05a4*/ 	.word	0x00004d60
        /*05a8*/ 	.word	0x000000ff
        /*05ac*/ 	.word	0x00000030
        /*05b0*/ 	.short	0x010b
        /*05b2*/ 	.byte	0x15
	.zero		1


	//   ....[74]....
        /*05b4*/ 	.word	0x00004d70
        /*05b8*/ 	.word	0x000000ff
        /*05bc*/ 	.word	0x00000000
        /*05c0*/ 	.short	0x0101
        /*05c2*/ 	.byte	0x06
	.zero		1


	//   ....[75]....
        /*05c4*/ 	.word	0x00004d80
        /*05c8*/ 	.word	0x000000ff
        /*05cc*/ 	.word	0x00000058
        /*05d0*/ 	.short	0x010a
        /*05d2*/ 	.byte	0x15
	.zero		1


	//   ....[76]....
        /*05d4*/ 	.word	0x00004ee0
        /*05d8*/ 	.word	0x000000ff
        /*05dc*/ 	.word	0x00000038
        /*05e0*/ 	.short	0x010b
        /*05e2*/ 	.byte	0x15
	.zero		1


	//   ....[77]....
        /*05e4*/ 	.word	0x00004ef0
        /*05e8*/ 	.word	0x000000ff
        /*05ec*/ 	.word	0x00000000
        /*05f0*/ 	.short	0x0101
        /*05f2*/ 	.byte	0x06
	.zero		1


	//   ....[78]....
        /*05f4*/ 	.word	0x00004f00
        /*05f8*/ 	.word	0x000000ff
        /*05fc*/ 	.word	0x00000060
        /*0600*/ 	.short	0x010a
        /*0602*/ 	.byte	0x15
	.zero		1


	//   ....[79]....
        /*0604*/ 	.word	0x00005050
        /*0608*/ 	.word	0x000000ff
        /*060c*/ 	.word	0x00000040
        /*0610*/ 	.short	0x010b
        /*0612*/ 	.byte	0x15
	.zero		1


	//   ....[80]....
        /*0614*/ 	.word	0x00005060
        /*0618*/ 	.word	0x000000ff
        /*061c*/ 	.word	0x00000000
        /*0620*/ 	.short	0x0101
        /*0622*/ 	.byte	0x06
	.zero		1


	//   ....[81]....
        /*0624*/ 	.word	0x00005070
        /*0628*/ 	.word	0x000000ff
        /*062c*/ 	.word	0x00000068
        /*0630*/ 	.short	0x010a
        /*0632*/ 	.byte	0x15
	.zero		1


	//   ....[82]....
        /*0634*/ 	.word	0x00005270
        /*0638*/ 	.word	0x000000ff
        /*063c*/ 	.word	0x00000048
        /*0640*/ 	.short	0x010b
        /*0642*/ 	.byte	0x15
	.zero		1


	//   ....[83]....
        /*0644*/ 	.word	0x00005280
        /*0648*/ 	.word	0x000000ff
        /*064c*/ 	.word	0x00000000
        /*0650*/ 	.short	0x0101
        /*0652*/ 	.byte	0x25
	.zero		1


	//   ....[84]....
        /*0654*/ 	.word	0x000052b0
        /*0658*/ 	.word	0x000000ff
        /*065c*/ 	.word	0x00000050
        /*0660*/ 	.short	0x010a
        /*0662*/ 	.byte	0x15
	.zero		1


	//   ....[85]....
        /*0664*/ 	.word	0x000052d0
        /*0668*/ 	.word	0x000000ff
        /*066c*/ 	.word	0x00000058
        /*0670*/ 	.short	0x010a
        /*0672*/ 	.byte	0x15
	.zero		1


	//   ....[86]....
        /*0674*/ 	.word	0x000052f0
        /*0678*/ 	.word	0x000000ff
        /*067c*/ 	.word	0x00000060
        /*0680*/ 	.short	0x010a
        /*0682*/ 	.byte	0x15
	.zero		1


	//   ....[87]....
        /*0684*/ 	.word	0x00005330
        /*0688*/ 	.word	0x00000000
        /*068c*/ 	.word	0x00000068
        /*0690*/ 	.short	0x010a
        /*0692*/ 	.byte	0xff
	.zero		1


	//   ....[88]....
        /*0694*/ 	.word	0x00005660
        /*0698*/ 	.word	0x00000003
        /*069c*/ 	.word	0x00000080
        /*06a0*/ 	.short	0x010a
        /*06a2*/ 	.byte	0xff
	.zero		1


	//   ....[89]....
        /*06a4*/ 	.word	0x000057e0
        /*06a8*/ 	.word	0x00000000
        /*06ac*/ 	.word	0x00000000
        /*06b0*/ 	.short	0x0101
        /*06b2*/ 	.byte	0xff
	.zero		1


	//   ....[90]....
        /*06b4*/ 	.word	0x00006340
        /*06b8*/ 	.word	0x00000003
        /*06bc*/ 	.word	0x00000030
        /*06c0*/ 	.short	0x010a
        /*06c2*/ 	.byte	0xff
	.zero		1


	//   ....[91]....
        /*06c4*/ 	.word	0x00006380
        /*06c8*/ 	.word	0x000000a3
        /*06cc*/ 	.word	0x000000a0
        /*06d0*/ 	.short	0x010a
        /*06d2*/ 	.byte	0xff
	.zero		1


	//   ....[92]....
        /*06d4*/ 	.word	0x000064b0
        /*06d8*/ 	.word	0x00000003
        /*06dc*/ 	.word	0x00000030
        /*06e0*/ 	.short	0x010a
        /*06e2*/ 	.byte	0xff
	.zero		1


	//   ....[93]....
        /*06e4*/ 	.word	0x000065f0
        /*06e8*/ 	.word	0x00000000
        /*06ec*/ 	.word	0x00000000
        /*06f0*/ 	.short	0x0101
        /*06f2*/ 	.byte	0xff
	.zero		1


	//   ....[94]....
        /*06f4*/ 	.word	0x00006670
        /*06f8*/ 	.word	0x000000a3
        /*06fc*/ 	.word	0x000000a0
        /*0700*/ 	.short	0x010a
        /*0702*/ 	.byte	0xff
	.zero		1


	//   ....[95]....
        /*0704*/ 	.word	0x00007a20
        /*0708*/ 	.word	0x000000bf
        /*070c*/ 	.word	0x00000030
        /*0710*/ 	.short	0x010a
        /*0712*/ 	.byte	0xff
	.zero		1


	//   ....[96]....
        /*0714*/ 	.word	0x00007af0
        /*0718*/ 	.word	0x000000bf
        /*071c*/ 	.word	0x00000030
        /*0720*/ 	.short	0x010a
        /*0722*/ 	.byte	0xff
	.zero		1


	//   ....[97]....
        /*0724*/ 	.word	0x00007c30
        /*0728*/ 	.word	0x00000000
        /*072c*/ 	.word	0x00000000
        /*0730*/ 	.short	0x0101
        /*0732*/ 	.byte	0xff
	.zero		1


	//   ....[98]....
        /*0734*/ 	.word	0x00008fd0
        /*0738*/ 	.word	0x00000000
        /*073c*/ 	.word	0x00000030
        /*0740*/ 	.short	0x010a
        /*0742*/ 	.byte	0xff
	.zero		1


	//   ....[99]....
        /*0744*/ 	.word	0x000090a0
        /*0748*/ 	.word	0x00000000
        /*074c*/ 	.word	0x00000030
        /*0750*/ 	.short	0x010a
        /*0752*/ 	.byte	0xff
	.zero		1


	//   ....[100]....
        /*0754*/ 	.word	0x000091e0
        /*0758*/ 	.word	0x00000000
        /*075c*/ 	.word	0x00000000
        /*0760*/ 	.short	0x0101
        /*0762*/ 	.byte	0xff
	.zero		1


	//   ....[101]....
        /*0764*/ 	.word	0x0000a5b0
        /*0768*/ 	.word	0x00000000
        /*076c*/ 	.word	0x00000030
        /*0770*/ 	.short	0x010a
        /*0772*/ 	.byte	0xff
	.zero		1


	//   ....[102]....
        /*0774*/ 	.word	0x0000a680
        /*0778*/ 	.word	0x00000000
        /*077c*/ 	.word	0x00000030
        /*0780*/ 	.short	0x010a
        /*0782*/ 	.byte	0xff
	.zero		1


	//   ....[103]....
        /*0784*/ 	.word	0x0000a7c0
        /*0788*/ 	.word	0x00000000
        /*078c*/ 	.word	0x00000000
        /*0790*/ 	.short	0x0101
        /*0792*/ 	.byte	0xff
	.zero		1


	//   ....[104]....
        /*0794*/ 	.word	0x0000abf0
        /*0798*/ 	.word	0x000000a3
        /*079c*/ 	.word	0x00000000
        /*07a0*/ 	.short	0x0101
        /*07a2*/ 	.byte	0xff
	.zero		1


	//   ....[105]....
        /*07a4*/ 	.word	0x0000bc60
        /*07a8*/ 	.word	0x00000003
        /*07ac*/ 	.word	0x000000d0
        /*07b0*/ 	.short	0x010a
        /*07b2*/ 	.byte	0xff
	.zero		1


	//   ....[106]....
        /*07b4*/ 	.word	0x0000bcc0
        /*07b8*/ 	.word	0x00000000
        /*07bc*/ 	.word	0x00000018
        /*07c0*/ 	.short	0x010a
        /*07c2*/ 	.byte	0xff
	.zero		1


	//   ....[107]....
        /*07c4*/ 	.word	0x0000bd20
        /*07c8*/ 	.word	0x00000000
        /*07cc*/ 	.word	0x00000018
        /*07d0*/ 	.short	0x010a
        /*07d2*/ 	.byte	0xff
	.zero		1


	//   ....[108]....
        /*07d4*/ 	.word	0x0000bd70
        /*07d8*/ 	.word	0x00000003
        /*07dc*/ 	.word	0x00000080
        /*07e0*/ 	.short	0x010a
        /*07e2*/ 	.byte	0xff
	.zero		1


	//   ....[109]....
        /*07e4*/ 	.word	0x0000bdd0
        /*07e8*/ 	.word	0x00000000
        /*07ec*/ 	.word	0x00000000
        /*07f0*/ 	.short	0x010a
        /*07f2*/ 	.byte	0xff
	.zero		1


	//   ....[110]....
        /*07f4*/ 	.word	0x0000be30
        /*07f8*/ 	.word	0x00000000
        /*07fc*/ 	.word	0x00000000
        /*0800*/ 	.short	0x010a
        /*0802*/ 	.byte	0xff
	.zero		1


	//   ....[111]....
        /*0804*/ 	.word	0x0000be80
        /*0808*/ 	.word	0x00000000
        /*080c*/ 	.word	0x000000c0
        /*0810*/ 	.short	0x010a
        /*0812*/ 	.byte	0xff
	.zero		1


	//   ....[112]....
        /*0814*/ 	.word	0x0000bee0
        /*0818*/ 	.word	0x00000000
        /*081c*/ 	.word	0x00000090
        /*0820*/ 	.short	0x010a
        /*0822*/ 	.byte	0xff
	.zero		1


	//   ....[113]....
        /*0824*/ 	.word	0x0000bf30
        /*0828*/ 	.word	0x00000000
        /*082c*/ 	.word	0x00000080
        /*0830*/ 	.short	0x010a
        /*0832*/ 	.byte	0xff
	.zero		1


	//   ....[114]....
        /*0834*/ 	.word	0x0000bf90
        /*0838*/ 	.word	0x00000000
        /*083c*/ 	.word	0x00000090
        /*0840*/ 	.short	0x010a
        /*0842*/ 	.byte	0xff
	.zero		1


	//   ....[115]....
        /*0844*/ 	.word	0x0000bff0
        /*0848*/ 	.word	0x00000005
        /*084c*/ 	.word	0x00000008
        /*0850*/ 	.short	0x010a
        /*0852*/ 	.byte	0xff
	.zero		1


	//   ....[116]....
        /*0854*/ 	.word	0x0000c0e0
        /*0858*/ 	.word	0x00000003
        /*085c*/ 	.word	0x00000008
        /*0860*/ 	.short	0x010a
        /*0862*/ 	.byte	0xff
	.zero		1


	//   ....[117]....
        /*0864*/ 	.word	0x0000c130
        /*0868*/ 	.word	0x00000000
        /*086c*/ 	.word	0x00000080
        /*0870*/ 	.short	0x010a
        /*0872*/ 	.byte	0xff
	.zero		1


	//   ....[118]....
        /*0874*/ 	.word	0x0000c190
        /*0878*/ 	.word	0x00000000
        /*087c*/ 	.word	0x000000b0
        /*0880*/ 	.short	0x010a
        /*0882*/ 	.byte	0xff
	.zero		1


	//   ....[119]....
        /*0884*/ 	.word	0x0000c1f0
        /*0888*/ 	.word	0x00000000
        /*088c*/ 	.word	0x00000000
        /*0890*/ 	.short	0x010a
        /*0892*/ 	.byte	0xff
	.zero		1


	//   ....[120]....
        /*0894*/ 	.word	0x0000c250
        /*0898*/ 	.word	0x00000000
        /*089c*/ 	.word	0x00000000
        /*08a0*/ 	.short	0x010a
        /*08a2*/ 	.byte	0xff
	.zero		1


	//   ....[121]....
        /*08a4*/ 	.word	0x0000c2b0
        /*08a8*/ 	.word	0x00000000
        /*08ac*/ 	.word	0x000000e0
        /*08b0*/ 	.short	0x010a
        /*08b2*/ 	.byte	0xff
	.zero		1


	//   ....[122]....
        /*08b4*/ 	.word	0x0000c300
        /*08b8*/ 	.word	0x0000000c
        /*08bc*/ 	.word	0x00000080
        /*08c0*/ 	.short	0x010a
        /*08c2*/ 	.byte	0xff
	.zero		1


	//   ....[123]....
        /*08c4*/ 	.word	0x0000c360
        /*08c8*/ 	.word	0x00000000
        /*08cc*/ 	.word	0x00000078
        /*08d0*/ 	.short	0x010a
        /*08d2*/ 	.byte	0xff
	.zero		1


	//   ....[124]....
        /*08d4*/ 	.word	0x0000c3c0
        /*08d8*/ 	.word	0x00000000
        /*08dc*/ 	.word	0x00000050
        /*08e0*/ 	.short	0x010a
        /*08e2*/ 	.byte	0xff
	.zero		1


	//   ....[125]....
        /*08e4*/ 	.word	0x0000c420
        /*08e8*/ 	.word	0x00000000
        /*08ec*/ 	.word	0x00000058
        /*08f0*/ 	.short	0x010a
        /*08f2*/ 	.byte	0xff
	.zero		1


	//   ....[126]....
        /*08f4*/ 	.word	0x0000c480
        /*08f8*/ 	.word	0x00000000
        /*08fc*/ 	.word	0x00000060
        /*0900*/ 	.short	0x010a
        /*0902*/ 	.byte	0xff
	.zero		1


	//   ....[127]....
        /*0904*/ 	.word	0x0000c4e0
        /*0908*/ 	.word	0x00000000
        /*090c*/ 	.word	0x00000068
        /*0910*/ 	.short	0x010a
        /*0912*/ 	.byte	0xff
	.zero		1


	//   ....[128]....
        /*0914*/ 	.word	0x0000c540
        /*0918*/ 	.word	0x00000000
        /*091c*/ 	.word	0x00000050
        /*0920*/ 	.short	0x010a
        /*0922*/ 	.byte	0xff
	.zero		1


	//   ....[129]....
        /*0924*/ 	.word	0x0000c5a0
        /*0928*/ 	.word	0x00000000
        /*092c*/ 	.word	0x00000058
        /*0930*/ 	.short	0x010a
        /*0932*/ 	.byte	0xff
	.zero		1


	//   ....[130]....
        /*0934*/ 	.word	0x0000c600
        /*0938*/ 	.word	0x00000000
        /*093c*/ 	.word	0x00000060
        /*0940*/ 	.short	0x010a
        /*0942*/ 	.byte	0xff
	.zero		1


	//   ....[131]....
        /*0944*/ 	.word	0x0000c650
        /*0948*/ 	.word	0x00000003
        /*094c*/ 	.word	0x00000080
        /*0950*/ 	.short	0x010a
        /*0952*/ 	.byte	0xff
	.zero		1


	//   ....[132]....
        /*0954*/ 	.word	0x0000c6a0
        /*0958*/ 	.word	0x00000003
        /*095c*/ 	.word	0x00000030
        /*0960*/ 	.short	0x010a
        /*0962*/ 	.byte	0xff
	.zero		1


	//   ....[133]....
        /*0964*/ 	.word	0x0000c6f0
        /*0968*/ 	.word	0x000000a3
        /*096c*/ 	.word	0x000000a0
        /*0970*/ 	.short	0x010a
        /*0972*/ 	.byte	0xff
	.zero		1


	//   ....[134]....
        /*0974*/ 	.word	0x0000c740
        /*0978*/ 	.word	0x000000bf
        /*097c*/ 	.word	0x00000030
        /*0980*/ 	.short	0x010a
        /*0982*/ 	.byte	0xff
	.zero		1


	//   ....[135]....
        /*0984*/ 	.word	0x0000c790
        /*0988*/ 	.word	0x00000000
        /*098c*/ 	.word	0x00000030
        /*0990*/ 	.short	0x010a
        /*0992*/ 	.byte	0xff
	.zero		1


	//   ....[136]....
        /*0994*/ 	.word	0x0000c7e0
        /*0998*/ 	.word	0x00000000
        /*099c*/ 	.word	0x00000030
        /*09a0*/ 	.short	0x010a
        /*09a2*/ 	.byte	0xff
	.zero		1


	//----- nvinfo : EIATTR_NUM_MBARRIERS
	.align		4
.L_48:
        /*09a4*/ 	.byte	0x03, 0x38
        /*09a6*/ 	.short	0x001d


	//----- nvinfo : EIATTR_EXIT_INSTR_OFFSETS
	.align		4
        /*09a8*/ 	.byte	0x04, 0x1c
        /*09aa*/ 	.short	(.L_50 - .L_49)


	//   ....[0]....
.L_49:
        /*09ac*/ 	.word	0x00002a40


	//   ....[1]....
        /*09b0*/ 	.word	0x00002f30


	//   ....[2]....
        /*09b4*/ 	.word	0x00002f90


	//   ....[3]....
        /*09b8*/ 	.word	0x000041f0


	//   ....[4]....
        /*09bc*/ 	.word	0x00005360


	//   ....[5]....
        /*09c0*/ 	.word	0x000053a0


	//   ....[6]....
        /*09c4*/ 	.word	0x0000bc50


	//----- nvinfo : EIATTR_MAX_THREADS
	.align		4
.L_50:
        /*09c8*/ 	.byte	0x04, 0x05
        /*09ca*/ 	.short	(.L_52 - .L_51)
.L_51:
        /*09cc*/ 	.word	0x00000100
        /*09d0*/ 	.word	0x00000001
        /*09d4*/ 	.word	0x00000001


	//----- nvinfo : EIATTR_CRS_STACK_SIZE
	.align		4
.L_52:
        /*09d8*/ 	.byte	0x04, 0x1e
        /*09da*/ 	.short	(.L_54 - .L_53)
.L_53:
        /*09dc*/ 	.word	0x00000000


	//----- nvinfo : EIATTR_CBANK_PARAM_SIZE
	.align		4
.L_54:
        /*09e0*/ 	.byte	0x03, 0x19
        /*09e2*/ 	.short	0x0800


	//----- nvinfo : EIATTR_PARAM_CBANK
	.align		4
        /*09e4*/ 	.byte	0x04, 0x0a
        /*09e6*/ 	.short	(.L_56 - .L_55)
	.align		4
.L_55:
        /*09e8*/ 	.word	index@(.nv.constant0._ZN7cutlass13device_kernelINS_4gemm6kernel13GemmUniversalIN4cute5tupleIJiiiiEEENS1_10collective13CollectiveMmaINS1_35MainloopSm100TmaUmmaWarpSpecializedILi3ELi2ELi2ENS5_IJNS4_1CILi2EEESB_NSA_ILi1EEEEEEEENS5_IJNSA_ILi256EEESF_NSA_ILi128EEEEEENS_12float_e4m3_tENS5_IJlSC_lEEESI_SJ_NS4_8TiledMMAINS4_8MMA_AtomIJNS4_10MMA_TraitsINS4_25SM100_MMA_F8F6F4_2x1SM_SSEJSI_SI_fSF_SF_NS4_17integral_constantINS4_4UMMA5MajorELSQ_0EEESR_NSO_INSP_7ScaleInELSS_0EEEST_EEEEEENS4_6LayoutINS5_IJSC_SC_SC_EEENS5_IJNSA_ILi0EEESY_SY_EEEEENS5_IJNS4_10UnderscoreES11_S11_EEEEENS4_28SM100_TMA_2SM_LOAD_MULTICASTENS4_14ComposedLayoutINS4_7SwizzleILi3ELi4ELi3EEENS4_18smem_ptr_flag_bitsILi8EEENSW_INS5_IJNSA_ILi8EEESG_EEENS5_IJSG_SC_EEEEEEEvNS4_8identityENS4_18SM100_TMA_2SM_LOADES1E_vS1F_EENS_8epilogue10collective18CollectiveEpilogueINS1I_23Sm100TmaWarpSpecializedILi4ELi2ELi64ELb0ELb0EEEJNS5_IJSG_SF_SG_EEENS5_IJNSW_ISG_SC_EENSW_INSA_ILi64EEESC_EEEEESI_SJ_SI_SJ_NS1I_6fusion15FusionCallbacksIS1M_NS1S_17LinearCombinationISI_fSI_fLNS_15FloatRoundStyleE2EEES1N_S1R_JEEENS4_5SM1004TMEM4LOAD26SM100_TMEM_LOAD_32dp32b64xENS4_13SM90_TMA_LOADENS15_INS16_ILi2ELi4ELi3EEES19_NSW_INS5_IJS1A_S1P_EEENS5_IJS1P_SC_EEEEEEENS4_39AutoVectorizingCopyWithAssumedAlignmentILi128EEENS4_14SM90_TMA_STOREES27_S29_S29_EEEvvEEEEvNT_6ParamsE)
        /*09ec*/ 	.short	0x0380
        /*09ee*/ 	.short	0x0800


	//----- nvinfo : EIATTR_SW_WAR
	.align		4
.L_56:
        /*09f0*/ 	.byte	0x04, 0x36
        /*09f2*/ 	.short	(.L_58 - .L_57)
.L_57:
        /*09f4*/ 	.word	0x00000008
.L_58:


//--------------------- .nv.callgraph             --------------------------
	.section	.nv.callgraph,"",@"SHT_CUDA_CALLGRAPH"
	.align	4
	.sectionentsize	8
	.align		4
        /*0000*/ 	.word	0x00000000
	.align		4
        /*0004*/ 	.word	0xffffffff
	.align		4
        /*0008*/ 	.word	index@(_ZN7cutlass13device_kernelINS_4gemm6kernel13GemmUniversalIN4cute5tupleIJiiiiEEENS1_10collective13CollectiveMmaINS1_35MainloopSm100TmaUmmaWarpSpecializedILi3ELi2ELi2ENS5_IJNS4_1CILi2EEESB_NSA_ILi1EEEEEEEENS5_IJNSA_ILi256EEESF_NSA_ILi128EEEEEENS_12float_e4m3_tENS5_IJlSC_lEEESI_SJ_NS4_8TiledMMAINS4_8MMA_AtomIJNS4_10MMA_TraitsINS4_25SM100_MMA_F8F6F4_2x1SM_SSEJSI_SI_fSF_SF_NS4_17integral_constantINS4_4UMMA5MajorELSQ_0EEESR_NSO_INSP_7ScaleInELSS_0EEEST_EEEEEENS4_6LayoutINS5_IJSC_SC_SC_EEENS5_IJNSA_ILi0EEESY_SY_EEEEENS5_IJNS4_10UnderscoreES11_S11_EEEEENS4_28SM100_TMA_2SM_LOAD_MULTICASTENS4_14ComposedLayoutINS4_7SwizzleILi3ELi4ELi3EEENS4_18smem_ptr_flag_bitsILi8EEENSW_INS5_IJNSA_ILi8EEESG_EEENS5_IJSG_SC_EEEEEEEvNS4_8identityENS4_18SM100_TMA_2SM_LOADES1E_vS1F_EENS_8epilogue10collective18CollectiveEpilogueINS1I_23Sm100TmaWarpSpecializedILi4ELi2ELi64ELb0ELb0EEEJNS5_IJSG_SF_SG_EEENS5_IJNSW_ISG_SC_EENSW_INSA_ILi64EEESC_EEEEESI_SJ_SI_SJ_NS1I_6fusion15FusionCallbacksIS1M_NS1S_17LinearCombinationISI_fSI_fLNS_15FloatRoundStyleE2EEES1N_S1R_JEEENS4_5SM1004TMEM4LOAD26SM100_TMEM_LOAD_32dp32b64xENS4_13SM90_TMA_LOADENS15_INS16_ILi2ELi4ELi3EEES19_NSW_INS5_IJS1A_S1P_EEENS5_IJS1P_SC_EEEEEEENS4_39AutoVectorizingCopyWithAssumedAlignmentILi128EEENS4_14SM90_TMA_STOREES27_S29_S29_EEEvvEEEEvNT_6ParamsE)
	.align		4
        /*000c*/ 	.word	index@(__assertfail)
	.align		4
        /*0010*/ 	.word	0x00000000
	.align		4
        /*0014*/ 	.word	0xfffffffe
	.align		4
        /*0018*/ 	.word	0x00000000
	.align		4
        /*001c*/ 	.word	0xfffffffd
	.align		4
        /*0020*/ 	.word	0x00000000
	.align		4
        /*0024*/ 	.word	0xfffffffc


//--------------------- .nv.constant4             --------------------------
	.section	.nv.constant4,"a",@progbits
	.align	8
	.align		8
.nv.constant4:
        /*0000*/ 	.dword	__assertfail
	.align		8
        /*0008*/ 	.dword	__unnamed_1
	.align		8
        /*0010*/ 	.dword	__unnamed_2
	.align		8
        /*0018*/ 	.dword	__unnamed_3
	.align		8
        /*0020*/ 	.dword	_ZN39_INTERNAL_b216d855_4_k_cu_a194ed58_83614cuda3std3__45__cpo5beginE
	.align		8
        /*0028*/ 	.dword	_ZN39_INTERNAL_b216d855_4_k_cu_a194ed58_83614cuda3std3__45__cpo3endE
	.align		8
        /*0030*/ 	.dword	_ZN39_INTERNAL_b216d855_4_k_cu_a194ed58_83614cuda3std3__45__cpo6cbeginE
	.align		8
        /*0038*/ 	.dword	_ZN39_INTERNAL_b216d855_4_k_cu_a194ed58_83614cuda3std3__45__cpo4cendE
	.align		8
        /*0040*/ 	.dword	_ZN39_INTERNAL_b216d855_4_k_cu_a194ed58_83614cuda3std3__441_GLOBAL__N__b216d855_4_k_cu_a194ed58_83616ignoreE
	.align		8
        /*0048*/ 	.dword	_ZN39_INTERNAL_b216d855_4_k_cu_a194ed58_83614cuda3std3__419piecewise_constructE
	.align		8
        /*0050*/ 	.dword	_ZN39_INTERNAL_b216d855_4_k_cu_a194ed58_83614cuda3std3__48in_placeE
	.align		8
        /*0058*/ 	.dword	_ZN39_INTERNAL_b216d855_4_k_cu_a194ed58_83614cuda3std6ranges3__45__cpo4swapE
	.align		8
        /*0060*/ 	.dword	_ZN39_INTERNAL_b216d855_4_k_cu_a194ed58_83614cuda3std6ranges3__45__cpo9iter_moveE
	.align		8
        /*0068*/ 	.dword	_ZN39_INTERNAL_b216d855_4_k_cu_a194ed58_83614cute7productE
	.align		8
        /*0070*/ 	.dword	_ZN39_INTERNAL_b216d855_4_k_cu_a194ed58_83614cute1_E
	.align		8
        /*0078*/ 	.dword	$str$25
	.align		8
        /*0080*/ 	.dword	$str$26
	.align		8
        /*0088*/ 	.dword	$str$27
	.align		8
        /*0090*/ 	.dword	$str$28


//--------------------- .text._ZN7cutlass13device_kernelINS_4gemm6kernel13GemmUniversalIN4cute5tupleIJiiiiEEENS1_10collective13CollectiveMmaINS1_35MainloopSm100TmaUmmaWarpSpecializedILi3ELi2ELi2ENS5_IJNS4_1CILi2EEESB_NSA_ILi1EEEEEEEENS5_IJNSA_ILi256EEESF_NSA_ILi128EEEEEENS_12float_e4m3_tENS5_IJlSC_lEEESI_SJ_NS4_8TiledMMAINS4_8MMA_AtomIJNS4_10MMA_TraitsINS4_25SM100_MMA_F8F6F4_2x1SM_SSEJSI_SI_fSF_SF_NS4_17integral_constantINS4_4UMMA5MajorELSQ_0EEESR_NSO_INSP_7ScaleInELSS_0EEEST_EEEEEENS4_6LayoutINS5_IJSC_SC_SC_EEENS5_IJNSA_ILi0EEESY_SY_EEEEENS5_IJNS4_10UnderscoreES11_S11_EEEEENS4_28SM100_TMA_2SM_LOAD_MULTICASTENS4_14ComposedLayoutINS4_7SwizzleILi3ELi4ELi3EEENS4_18smem_ptr_flag_bitsILi8EEENSW_INS5_IJNSA_ILi8EEESG_EEENS5_IJSG_SC_EEEEEEEvNS4_8identityENS4_18SM100_TMA_2SM_LOADES1E_vS1F_EENS_8epilogue10collective18CollectiveEpilogueINS1I_23Sm100TmaWarpSpecializedILi4ELi2ELi64ELb0ELb0EEEJNS5_IJSG_SF_SG_EEENS5_IJNSW_ISG_SC_EENSW_INSA_ILi64EEESC_EEEEESI_SJ_SI_SJ_NS1I_6fusion15FusionCallbacksIS1M_NS1S_17LinearCombinationISI_fSI_fLNS_15FloatRoundStyleE2EEES1N_S1R_JEEENS4_5SM1004TMEM4LOAD26SM100_TMEM_LOAD_32dp32b64xENS4_13SM90_TMA_LOADENS15_INS16_ILi2ELi4ELi3EEES19_NSW_INS5_IJS1A_S1P_EEENS5_IJS1P_SC_EEEEEEENS4_39AutoVectorizingCopyWithAssumedAlignmentILi128EEENS4_14SM90_TMA_STOREES27_S29_S29_EEEvvEEEEvNT_6ParamsE --------------------------
	.section	.text._ZN7cutlass13device_kernelINS_4gemm6kernel13GemmUniversalIN4cute5tupleIJiiiiEEENS1_10collective13CollectiveMmaINS1_35MainloopSm100TmaUmmaWarpSpecializedILi3ELi2ELi2ENS5_IJNS4_1CILi2EEESB_NSA_ILi1EEEEEEEENS5_IJNSA_ILi256EEESF_NSA_ILi128EEEEEENS_12float_e4m3_tENS5_IJlSC_lEEESI_SJ_NS4_8TiledMMAINS4_8MMA_AtomIJNS4_10MMA_TraitsINS4_25SM100_MMA_F8F6F4_2x1SM_SSEJSI_SI_fSF_SF_NS4_17integral_constantINS4_4UMMA5MajorELSQ_0EEESR_NSO_INSP_7ScaleInELSS_0EEEST_EEEEEENS4_6LayoutINS5_IJSC_SC_SC_EEENS5_IJNSA_ILi0EEESY_SY_EEEEENS5_IJNS4_10UnderscoreES11_S11_EEEEENS4_28SM100_TMA_2SM_LOAD_MULTICASTENS4_14ComposedLayoutINS4_7SwizzleILi3ELi4ELi3EEENS4_18smem_ptr_flag_bitsILi8EEENSW_INS5_IJNSA_ILi8EEESG_EEENS5_IJSG_SC_EEEEEEEvNS4_8identityENS4_18SM100_TMA_2SM_LOADES1E_vS1F_EENS_8epilogue10collective18CollectiveEpilogueINS1I_23Sm100TmaWarpSpecializedILi4ELi2ELi64ELb0ELb0EEEJNS5_IJSG_SF_SG_EEENS5_IJNSW_ISG_SC_EENSW_INSA_ILi64EEESC_EEEEESI_SJ_SI_SJ_NS1I_6fusion15FusionCallbacksIS1M_NS1S_17LinearCombinationISI_fSI_fLNS_15FloatRoundStyleE2EEES1N_S1R_JEEENS4_5SM1004TMEM4LOAD26SM100_TMEM_LOAD_32dp32b64xENS4_13SM90_TMA_LOADENS15_INS16_ILi2ELi4ELi3EEES19_NSW_INS5_IJS1A_S1P_EEENS5_IJS1P_SC_EEEEEEENS4_39AutoVectorizingCopyWithAssumedAlignmentILi128EEENS4_14SM90_TMA_STOREES27_S29_S29_EEEvvEEEEvNT_6ParamsE,"ax",@progbits
	.align	128
.text._ZN7cutlass13device_kernelINS_4gemm6kernel13GemmUniversalIN4cute5tupleIJiiiiEEENS1_10collective13CollectiveMmaINS1_35MainloopSm100TmaUmmaWarpSpecializedILi3ELi2ELi2ENS5_IJNS4_1CILi2EEESB_NSA_ILi1EEEEEEEENS5_IJNSA_ILi256EEESF_NSA_ILi128EEEEEENS_12float_e4m3_tENS5_IJlSC_lEEESI_SJ_NS4_8TiledMMAINS4_8MMA_AtomIJNS4_10MMA_TraitsINS4_25SM100_MMA_F8F6F4_2x1SM_SSEJSI_SI_fSF_SF_NS4_17integral_constantINS4_4UMMA5MajorELSQ_0EEESR_NSO_INSP_7ScaleInELSS_0EEEST_EEEEEENS4_6LayoutINS5_IJSC_SC_SC_EEENS5_IJNSA_ILi0EEESY_SY_EEEEENS5_IJNS4_10UnderscoreES11_S11_EEEEENS4_28SM100_TMA_2SM_LOAD_MULTICASTENS4_14ComposedLayoutINS4_7SwizzleILi3ELi4ELi3EEENS4_18smem_ptr_flag_bitsILi8EEENSW_INS5_IJNSA_ILi8EEESG_EEENS5_IJSG_SC_EEEEEEEvNS4_8identityENS4_18SM100_TMA_2SM_LOADES1E_vS1F_EENS_8epilogue10collective18CollectiveEpilogueINS1I_23Sm100TmaWarpSpecializedILi4ELi2ELi64ELb0ELb0EEEJNS5_IJSG_SF_SG_EEENS5_IJNSW_ISG_SC_EENSW_INSA_ILi64EEESC_EEEEESI_SJ_SI_SJ_NS1I_6fusion15FusionCallbacksIS1M_NS1S_17LinearCombinationISI_fSI_fLNS_15FloatRoundStyleE2EEES1N_S1R_JEEENS4_5SM1004TMEM4LOAD26SM100_TMEM_LOAD_32dp32b64xENS4_13SM90_TMA_LOADENS15_INS16_ILi2ELi4ELi3EEES19_NSW_INS5_IJS1A_S1P_EEENS5_IJS1P_SC_EEEEEEENS4_39AutoVectorizingCopyWithAssumedAlignmentILi128EEENS4_14SM90_TMA_STOREES27_S29_S29_EEEvvEEEEvNT_6ParamsE:
        .type           _ZN7cutlass13device_kernelINS_4gemm6kernel13GemmUniversalIN4cute5tupleIJiiiiEEENS1_10collective13CollectiveMmaINS1_35MainloopSm100TmaUmmaWarpSpecializedILi3ELi2ELi2ENS5_IJNS4_1CILi2EEESB_NSA_ILi1EEEEEEEENS5_IJNSA_ILi256EEESF_NSA_ILi128EEEEEENS_12float_e4m3_tENS5_IJlSC_lEEESI_SJ_NS4_8TiledMMAINS4_8MMA_AtomIJNS4_10MMA_TraitsINS4_25SM100_MMA_F8F6F4_2x1SM_SSEJSI_SI_fSF_SF_NS4_17integral_constantINS4_4UMMA5MajorELSQ_0EEESR_NSO_INSP_7ScaleInELSS_0EEEST_EEEEEENS4_6LayoutINS5_IJSC_SC_SC_EEENS5_IJNSA_ILi0EEESY_SY_EEEEENS5_IJNS4_10UnderscoreES11_S11_EEEEENS4_28SM100_TMA_2SM_LOAD_MULTICASTENS4_14ComposedLayoutINS4_7SwizzleILi3ELi4ELi3EEENS4_18smem_ptr_flag_bitsILi8EEENSW_INS5_IJNSA_ILi8EEESG_EEENS5_IJSG_SC_EEEEEEEvNS4_8identityENS4_18SM100_TMA_2SM_LOADES1E_vS1F_EENS_8epilogue10collective18CollectiveEpilogueINS1I_23Sm100TmaWarpSpecializedILi4ELi2ELi64ELb0ELb0EEEJNS5_IJSG_SF_SG_EEENS5_IJNSW_ISG_SC_EENSW_INSA_ILi64EEESC_EEEEESI_SJ_SI_SJ_NS1I_6fusion15FusionCallbacksIS1M_NS1S_17LinearCombinationISI_fSI_fLNS_15FloatRoundStyleE2EEES1N_S1R_JEEENS4_5SM1004TMEM4LOAD26SM100_TMEM_LOAD_32dp32b64xENS4_13SM90_TMA_LOADENS15_INS16_ILi2ELi4ELi3EEES19_NSW_INS5_IJS1A_S1P_EEENS5_IJS1P_SC_EEEEEEENS4_39AutoVectorizingCopyWithAssumedAlignmentILi128EEENS4_14SM90_TMA_STOREES27_S29_S29_EEEvvEEEEvNT_6ParamsE,@function
        .size           _ZN7cutlass13device_kernelINS_4gemm6kernel13GemmUniversalIN4cute5tupleIJiiiiEEENS1_10collective13CollectiveMmaINS1_35MainloopSm100TmaUmmaWarpSpecializedILi3ELi2ELi2ENS5_IJNS4_1CILi2EEESB_NSA_ILi1EEEEEEEENS5_IJNSA_ILi256EEESF_NSA_ILi128EEEEEENS_12float_e4m3_tENS5_IJlSC_lEEESI_SJ_NS4_8TiledMMAINS4_8MMA_AtomIJNS4_10MMA_TraitsINS4_25SM100_MMA_F8F6F4_2x1SM_SSEJSI_SI_fSF_SF_NS4_17integral_constantINS4_4UMMA5MajorELSQ_0EEESR_NSO_INSP_7ScaleInELSS_0EEEST_EEEEEENS4_6LayoutINS5_IJSC_SC_SC_EEENS5_IJNSA_ILi0EEESY_SY_EEEEENS5_IJNS4_10UnderscoreES11_S11_EEEEENS4_28SM100_TMA_2SM_LOAD_MULTICASTENS4_14ComposedLayoutINS4_7SwizzleILi3ELi4ELi3EEENS4_18smem_ptr_flag_bitsILi8EEENSW_INS5_IJNSA_ILi8EEESG_EEENS5_IJSG_SC_EEEEEEEvNS4_8identityENS4_18SM100_TMA_2SM_LOADES1E_vS1F_EENS_8epilogue10collective18CollectiveEpilogueINS1I_23Sm100TmaWarpSpecializedILi4ELi2ELi64ELb0ELb0EEEJNS5_IJSG_SF_SG_EEENS5_IJNSW_ISG_SC_EENSW_INSA_ILi64EEESC_EEEEESI_SJ_SI_SJ_NS1I_6fusion15FusionCallbacksIS1M_NS1S_17LinearCombinationISI_fSI_fLNS_15FloatRoundStyleE2EEES1N_S1R_JEEENS4_5SM1004TMEM4LOAD26SM100_TMEM_LOAD_32dp32b64xENS4_13SM90_TMA_LOADENS15_INS16_ILi2ELi4ELi3EEES19_NSW_INS5_IJS1A_S1P_EEENS5_IJS1P_SC_EEEEEEENS4_39AutoVectorizingCopyWithAssumedAlignmentILi128EEENS4_14SM90_TMA_STOREES27_S29_S29_EEEvvEEEEvNT_6ParamsE,(.L_x_185 - _ZN7cutlass13device_kernelINS_4gemm6kernel13GemmUniversalIN4cute5tupleIJiiiiEEENS1_10collective13CollectiveMmaINS1_35MainloopSm100TmaUmmaWarpSpecializedILi3ELi2ELi2ENS5_IJNS4_1CILi2EEESB_NSA_ILi1EEEEEEEENS5_IJNSA_ILi256EEESF_NSA_ILi128EEEEEENS_12float_e4m3_tENS5_IJlSC_lEEESI_SJ_NS4_8TiledMMAINS4_8MMA_AtomIJNS4_10MMA_TraitsINS4_25SM100_MMA_F8F6F4_2x1SM_SSEJSI_SI_fSF_SF_NS4_17integral_constantINS4_4UMMA5MajorELSQ_0EEESR_NSO_INSP_7ScaleInELSS_0EEEST_EEEEEENS4_6LayoutINS5_IJSC_SC_SC_EEENS5_IJNSA_ILi0EEESY_SY_EEEEENS5_IJNS4_10UnderscoreES11_S11_EEEEENS4_28SM100_TMA_2SM_LOAD_MULTICASTENS4_14ComposedLayoutINS4_7SwizzleILi3ELi4ELi3EEENS4_18smem_ptr_flag_bitsILi8EEENSW_INS5_IJNSA_ILi8EEESG_EEENS5_IJSG_SC_EEEEEEEvNS4_8identityENS4_18SM100_TMA_2SM_LOADES1E_vS1F_EENS_8epilogue10collective18CollectiveEpilogueINS1I_23Sm100TmaWarpSpecializedILi4ELi2ELi64ELb0ELb0EEEJNS5_IJSG_SF_SG_EEENS5_IJNSW_ISG_SC_EENSW_INSA_ILi64EEESC_EEEEESI_SJ_SI_SJ_NS1I_6fusion15FusionCallbacksIS1M_NS1S_17LinearCombinationISI_fSI_fLNS_15FloatRoundStyleE2EEES1N_S1R_JEEENS4_5SM1004TMEM4LOAD26SM100_TMEM_LOAD_32dp32b64xENS4_13SM90_TMA_LOADENS15_INS16_ILi2ELi4ELi3EEES19_NSW_INS5_IJS1A_S1P_EEENS5_IJS1P_SC_EEEEEEENS4_39AutoVectorizingCopyWithAssumedAlignmentILi128EEENS4_14SM90_TMA_STOREES27_S29_S29_EEEvvEEEEvNT_6ParamsE)
        .other          _ZN7cutlass13device_kernelINS_4gemm6kernel13GemmUniversalIN4cute5tupleIJiiiiEEENS1_10collective13CollectiveMmaINS1_35MainloopSm100TmaUmmaWarpSpecializedILi3ELi2ELi2ENS5_IJNS4_1CILi2EEESB_NSA_ILi1EEEEEEEENS5_IJNSA_ILi256EEESF_NSA_ILi128EEEEEENS_12float_e4m3_tENS5_IJlSC_lEEESI_SJ_NS4_8TiledMMAINS4_8MMA_AtomIJNS4_10MMA_TraitsINS4_25SM100_MMA_F8F6F4_2x1SM_SSEJSI_SI_fSF_SF_NS4_17integral_constantINS4_4UMMA5MajorELSQ_0EEESR_NSO_INSP_7ScaleInELSS_0EEEST_EEEEEENS4_6LayoutINS5_IJSC_SC_SC_EEENS5_IJNSA_ILi0EEESY_SY_EEEEENS5_IJNS4_10UnderscoreES11_S11_EEEEENS4_28SM100_TMA_2SM_LOAD_MULTICASTENS4_14ComposedLayoutINS4_7SwizzleILi3ELi4ELi3EEENS4_18smem_ptr_flag_bitsILi8EEENSW_INS5_IJNSA_ILi8EEESG_EEENS5_IJSG_SC_EEEEEEEvNS4_8identityENS4_18SM100_TMA_2SM_LOADES1E_vS1F_EENS_8epilogue10collective18CollectiveEpilogueINS1I_23Sm100TmaWarpSpecializedILi4ELi2ELi64ELb0ELb0EEEJNS5_IJSG_SF_SG_EEENS5_IJNSW_ISG_SC_EENSW_INSA_ILi64EEESC_EEEEESI_SJ_SI_SJ_NS1I_6fusion15FusionCallbacksIS1M_NS1S_17LinearCombinationISI_fSI_fLNS_15FloatRoundStyleE2EEES1N_S1R_JEEENS4_5SM1004TMEM4LOAD26SM100_TMEM_LOAD_32dp32b64xENS4_13SM90_TMA_LOADENS15_INS16_ILi2ELi4ELi3EEES19_NSW_INS5_IJS1A_S1P_EEENS5_IJS1P_SC_EEEEEEENS4_39AutoVectorizingCopyWithAssumedAlignmentILi128EEENS4_14SM90_TMA_STOREES27_S29_S29_EEEvvEEEEvNT_6ParamsE,@"STO_CUDA_ENTRY STV_DEFAULT"
_ZN7cutlass13device_kernelINS_4gemm6kernel13GemmUniversalIN4cute5tupleIJiiiiEEENS1_10collective13CollectiveMmaINS1_35MainloopSm100TmaUmmaWarpSpecializedILi3ELi2ELi2ENS5_IJNS4_1CILi2EEESB_NSA_ILi1EEEEEEEENS5_IJNSA_ILi256EEESF_NSA_ILi128EEEEEENS_12float_e4m3_tENS5_IJlSC_lEEESI_SJ_NS4_8TiledMMAINS4_8MMA_AtomIJNS4_10MMA_TraitsINS4_25SM100_MMA_F8F6F4_2x1SM_SSEJSI_SI_fSF_SF_NS4_17integral_constantINS4_4UMMA5MajorELSQ_0EEESR_NSO_INSP_7ScaleInELSS_0EEEST_EEEEEENS4_6LayoutINS5_IJSC_SC_SC_EEENS5_IJNSA_ILi0EEESY_SY_EEEEENS5_IJNS4_10UnderscoreES11_S11_EEEEENS4_28SM100_TMA_2SM_LOAD_MULTICASTENS4_14ComposedLayoutINS4_7SwizzleILi3ELi4ELi3EEENS4_18smem_ptr_flag_bitsILi8EEENSW_INS5_IJNSA_ILi8EEESG_EEENS5_IJSG_SC_EEEEEEEvNS4_8identityENS4_18SM100_TMA_2SM_LOADES1E_vS1F_EENS_8epilogue10collective18CollectiveEpilogueINS1I_23Sm100TmaWarpSpecializedILi4ELi2ELi64ELb0ELb0EEEJNS5_IJSG_SF_SG_EEENS5_IJNSW_ISG_SC_EENSW_INSA_ILi64EEESC_EEEEESI_SJ_SI_SJ_NS1I_6fusion15FusionCallbacksIS1M_NS1S_17LinearCombinationISI_fSI_fLNS_15FloatRoundStyleE2EEES1N_S1R_JEEENS4_5SM1004TMEM4LOAD26SM100_TMEM_LOAD_32dp32b64xENS4_13SM90_TMA_LOADENS15_INS16_ILi2ELi4ELi3EEES19_NSW_INS5_IJS1A_S1P_EEENS5_IJS1P_SC_EEEEEEENS4_39AutoVectorizingCopyWithAssumedAlignmentILi128EEENS4_14SM90_TMA_STOREES27_S29_S29_EEEvvEEEEvNT_6ParamsE:
[----:B------:R-:W1:Y:S01]  /*0000*/  LDC R1, c[0x0][0x37c] ;  /* 0x0000df00ff017b82 */ /* 0x000e620000000800 */
[----:B------:R-:W2:Y:S01]  /*0010*/  S2R R172, SR_TID.X ;  /* 0x0000000000ac7919 */ /* 0x000ea20000002100 */
[----:B------:R-:W3:Y:S06]  /*0020*/  LDCU.64 UR8, c[0x0][0x890] ;  /* 0x00011200ff0877ac */ /* 0x000eec0008000a00 */
[----:B------:R-:W4:Y:S01]  /*0030*/  S2UR UR45, SR_CgaCtaId ;  /* 0x00000000002d79c3 */ /* 0x000f220000008800 */
[----:B------:R-:W-:Y:S02]  /*0040*/  PRMT R158, RZ, 0x7610, R158 ;  /* 0x00007610ff9e7816 */ /* 0x000fe4000000009e */
[----:B------:R-:W-:Y:S01]  /*0050*/  ELECT P1, URZ, PT ;  /* 0x0000000000ff782f */ /* 0x000fe20003820000 */
[----:B---3--:R-:W-:-:S04]  /*0060*/  UISETP.NE.U32.AND UP0, UPT, UR8, URZ, UPT ;  /* 0x000000ff0800728c */ /* 0x008fc8000bf05070 */
[----:B------:R-:W-:Y:S02]  /*0070*/  UISETP.NE.AND.EX UP0, UPT, UR9, URZ, UPT, UP0 ;  /* 0x000000ff0900728c */ /* 0x000fe4000bf05300 */
[----:B----4-:R-:W-:Y:S02]  /*0080*/  ULOP3.LUT UR47, UR45, 0x1, URZ, 0xc0, !UPT ;  /* 0x000000012d2f7892 */ /* 0x010fe4000f8ec0ff */
[----:B------:R-:W-:Y:S01]  /*0090*/  ULOP3.LUT UR48, UR45, 0x1, URZ, 0x3c, !UPT ;  /* 0x000000012d307892 */ /* 0x000fe2000f8e3cff */
[----:B--2---:R-:W-:-:S05]  /*00a0*/  SHF.R.U32.HI R159, RZ, 0x5, R172 ;  /* 0x00000005ff9f7819 */ /* 0x004fca00000116ac */
[----:B------:R-:W2:Y:S02]  /*00b0*/  SHFL.IDX PT, R0, R159, RZ, 0x1f ;  /* 0x00001fff9f007589 */ /* 0x000ea400000e0000 */
[----:B--2---:R-:W-:Y:S01]  /*00c0*/  R2UR UR17, R0 ;  /* 0x00000000001172ca */ /* 0x004fe200000e0000 */
[----:B-1----:R-:W-:-:S14]  /*00d0*/  BRA.U UP0, `(.L_x_0) ;  /* 0x0000000100307547 */ /* 0x002fdc000b800000 */
[----:B------:R-:W1:Y:S02]  /*00e0*/  LDCU.64 UR4, c[0x0][0x888] ;  /* 0x00011100ff0477ac */ /* 0x000e640008000a00 */
[----:B-1----:R-:W-:-:S04]  /*00f0*/  UISETP.NE.U32.AND UP0, UPT, UR4, URZ, UPT ;  /* 0x000000ff0400728c */ /* 0x002fc8000bf05070 */
[----:B------:R-:W-:-:S09]  /*0100*/  UISETP.NE.AND.EX UP0, UPT, UR5, URZ, UPT, UP0 ;  /* 0x000000ff0500728c */ /* 0x000fd2000bf05300 */
[----:B------:R-:W-:Y:S05]  /*0110*/  BRA.U !UP0, `(.L_x_1) ;  /* 0x0000000108147547 */ /* 0x000fea000b800000 */
[----:B------:R-:W1:Y:S01]  /*0120*/  LDC.64 R2, c[0x0][0x888] ;  /* 0x00022200ff027b82 */ /* 0x000e620000000a00 */
[----:B------:R-:W1:Y:S02]  /*0130*/  LDCU.64 UR4, c[0x0][0x358] ;  /* 0x00006b00ff0477ac */ /* 0x000e640008000a00 */
[----:B-1----:R1:W5:Y:S01]  /*0140*/  LDG.E R73, desc[UR4][R2.64] ;  /* 0x0000000402497981 */ /* 0x002362000c1e1900 */
[----:B------:R-:W-:Y:S01]  /*0150*/  HFMA2 R158, -RZ, RZ, 0, 5.9604644775390625e-08 ;  /* 0x00000001ff9e7431 */ /* 0x000fe200000001ff */
[----:B------:R-:W-:Y:S05]  /*0160*/  BRA `(.L_x_0) ;  /* 0x00000000000c7947 */ /* 0x000fea0003800000 */
.L_x_1:
[----:B------:R-:W1:Y:S01]  /*0170*/  LDCU UR4, c[0x0][0x880] ;  /* 0x00011000ff0477ac */ /* 0x000e620008000800 */
[----:B------:R-:W-:Y:S01]  /*0180*/  HFMA2 R158, -RZ, RZ, 0, 5.9604644775390625e-08 ;  /* 0x00000001ff9e7431 */ /* 0x000fe200000001ff */
[----:B-1----:R-:W-:-:S07]  /*0190*/  MOV R73, UR4 ;  /* 0x0000000400497c02 */ /* 0x002fce0008000f00 */
.L_x_0:
[----:B------:R-:W2:Y:S02]  /*01a0*/  LDCU.64 UR4, c[0x0][0x8b0] ;  /* 0x00011600ff0477ac */ /* 0x000ea40008000a00 */
[----:B--2---:R-:W-:-:S04]  /*01b0*/  UISETP.NE.U32.AND UP0, UPT, UR4, URZ, UPT ;  /* 0x000000ff0400728c */ /* 0x004fc8000bf05070 */
[----:B------:R-:W-:-:S09]  /*01c0*/  UISETP.NE.AND.EX UP0, UPT, UR5, URZ, UPT, UP0 ;  /* 0x000000ff0500728c */ /* 0x000fd2000bf05300 */
[----:B------:R-:W-:Y:S05]  /*01d0*/  BRA.U UP0, `(.L_x_2) ;  /* 0x0000000100287547 */ /* 0x000fea000b800000 */
[----:B------:R-:W2:Y:S02]  /*01e0*/  LDCU.64 UR4, c[0x0][0x8a8] ;  /* 0x00011500ff0477ac */ /* 0x000ea40008000a00 */
[----:B--2---:R-:W-:-:S04]  /*01f0*/  UISETP.NE.U32.AND UP0, UPT, UR4, URZ, UPT ;  /* 0x000000ff0400728c */ /* 0x004fc8000bf05070 */
[----:B------:R-:W-:-:S09]  /*0200*/  UISETP.NE.AND.EX UP0, UPT, UR5, URZ, UPT, UP0 ;  /* 0x000000ff0500728c */ /* 0x000fd2000bf05300 */
[----:B------:R-:W-:Y:S05]  /*0210*/  BRA.U !UP0, `(.L_x_3) ;  /* 0x0000000108107547 */ /* 0x000fea000b800000 */
[----:B------:R-:W2:Y:S01]  /*0220*/  LDC.64 R70, c[0x0][0x8a8] ;  /* 0x00022a00ff467b82 */ /* 0x000ea20000000a00 */
[----:B------:R-:W2:Y:S02]  /*0230*/  LDCU.64 UR4, c[0x0][0x358] ;  /* 0x00006b00ff0477ac */ /* 0x000ea40008000a00 */
[----:B--2---:R2:W5:Y:S01]  /*0240*/  LDG.E R70, desc[UR4][R70.64] ;  /* 0x0000000446467981 */ /* 0x004562000c1e1900 */
[----:B------:R-:W-:Y:S05]  /*0250*/  BRA `(.L_x_2) ;  /* 0x0000000000087947 */ /* 0x000fea0003800000 */
.L_x_3:
[----:B------:R-:W2:Y:S02]  /*0260*/  LDCU UR4, c[0x0][0x8a0] ;  /* 0x00011400ff0477ac */ /* 0x000ea40008000800 */
[----:B--2---:R-:W-:Y:S02]  /*0270*/  MOV R70, UR4 ;  /* 0x0000000400467c02 */ /* 0x004fe40008000f00 */
.L_x_2:
[----:B------:R-:W-:Y:S01]  /*0280*/  IMAD.U32 R0, RZ, RZ, UR17 ;  /* 0x00000011ff007e24 */ /* 0x000fe2000f8e00ff */
[----:B------:R-:W-:Y:S04]  /*0290*/  BSSY.RECONVERGENT B0, `(.L_x_4) ;  /* 0x000000c000007945 */ /* 0x000fe80003800200 */
[C---:B------:R-:W-:Y:S02]  /*02a0*/  ISETP.NE.OR P2, PT, R0.reuse, 0x1, !P1 ;  /* 0x000000010000780c */ /* 0x040fe40004f45670 */
[----:B------:R-:W-:-:S11]  /*02b0*/  ISETP.NE.OR P0, PT, R0, 0x3, !P1 ;  /* 0x000000030000780c */ /* 0x000fd60004f05670 */
[----:B------:R-:W-:Y:S05]  /*02c0*/  @P2 BRA `(.L_x_5) ;  /* 0x0000000000202947 */ /* 0x000fea0003800000 */
[----:B------:R-:W3:Y:S02]  /*02d0*/  LDCU.64 UR4, c[0x0][0x348] ;  /* 0x00006900ff0477ac */ /* 0x000ee40008000a00 */
[----:B---3--:R-:W-:Y:S02]  /*02e0*/  UIADD3 UR6, UP1, UPT, UR4, 0x80, URZ ;  /* 0x0000008004067890 */ /* 0x008fe4000ff3e0ff */
[----:B------:R-:W-:Y:S02]  /*02f0*/  UIADD3 UR4, UP0, UPT, UR4, 0x180, URZ ;  /* 0x0000018004047890 */ /* 0x000fe4000ff1e0ff */
[----:B------:R-:W-:Y:S02]  /*0300*/  UIADD3.X UR7, UPT, UPT, URZ, UR5, URZ, UP1, !UPT ;  /* 0x00000005ff077290 */ /* 0x000fe40008ffe4ff */
[----:B------:R-:W-:-:S07]  /*0310*/  UIADD3.X UR5, UPT, UPT, URZ, UR5, URZ, UP0, !UPT ;  /* 0x00000005ff057290 */ /* 0x000fce00087fe4ff */
[----:B------:R3:W-:Y:S02]  /*0320*/  UTMACCTL.PF [UR6] ;  /* 0x00000000060079b9 */ /* 0x0007e40008040000 */
[----:B------:R3:W-:Y:S02]  /*0330*/  UTMACCTL.PF [UR4] ;  /* 0x00000000040079b9 */ /* 0x0007e40008040000 */
[----:B---3--:R-:W-:Y:S01]  /*0340*/  NOP ;  /* 0x0000000000007918 */ /* 0x008fe20000000000 */
.L_x_5:
[----:B------:R-:W-:Y:S05]  /*0350*/  BSYNC.RECONVERGENT B0 ;  /* 0x0000000000007941 */ /* 0x000fea0003800200 */
.L_x_4:
[----:B------:R-:W-:Y:S04]  /*0360*/  BSSY.RECONVERGENT B0, `(.L_x_6) ;  /* 0x000000a000007945 */ /* 0x000fe80003800200 */
        /* <DEDUP_REMOVED lines=9> */
.L_x_7:
[----:B------:R-:W-:Y:S05]  /*0400*/  BSYNC.RECONVERGENT B0 ;  /* 0x0000000000007941 */ /* 0x000fea0003800200 */
.L_x_6:
[----:B------:R-:W3:Y:S01]  /*0410*/  LDCU.64 UR4, c[0x0][0x888] ;  /* 0x00011100ff0477ac */ /* 0x000ee20008000a00 */
[----:B------:R-:W-:Y:S02]  /*0420*/  UISETP.EQ.U32.AND UP1, UPT, UR8, URZ, UPT ;  /* 0x000000ff0800728c */ /* 0x000fe4000bf22070 */
[----:B------:R-:W-:Y:S02]  /*0430*/  UPLOP3.LUT UP3, UPT, UPT, UPT, UPT, 0x80, 0x8 ;  /* 0x000000000008789c */ /* 0x000fe40003f6f070 */
[----:B---3--:R-:W-:-:S04]  /*0440*/  UISETP.NE.U32.AND UP0, UPT, UR4, URZ, UPT ;  /* 0x000000ff0400728c */ /* 0x008fc8000bf05070 */
[----:B------:R-:W-:-:S04]  /*0450*/  UISETP.NE.AND.EX UP0, UPT, UR5, URZ, UPT, UP0 ;  /* 0x000000ff0500728c */ /* 0x000fc8000bf05300 */
[----:B------:R-:W-:-:S04]  /*0460*/  UISETP.EQ.OR.EX UP2, UPT, UR9, URZ, !UP0, UP1 ;  /* 0x000000ff0900728c */ /* 0x000fc8000c742710 */
[----:B------:R-:W-:-:S06]  /*0470*/  UP2UR UR4, UPR, URZ, 0x4 ;  /* 0x00000004ff047883 */ /* 0x000fcc0008000000 */
[----:B------:R-:W-:Y:S01]  /*0480*/  MOV R162, UR4 ;  /* 0x0000000400a27c02 */ /* 0x000fe20008000f00 */
[----:B------:R-:W-:Y:S06]  /*0490*/  BRA.U !UP2, `(.L_x_8) ;  /* 0x000000010a207547 */ /* 0x000fec000b800000 */
[----:B------:R-:W-:Y:S01]  /*04a0*/  UISETP.NE.U32.AND UP1, UPT, UR8, URZ, UPT ;  /* 0x000000ff0800728c */ /* 0x000fe2000bf25070 */
[----:B-----5:R-:W-:Y:S01]  /*04b0*/  FSETP.NEU.AND P0, PT, R73, RZ, PT ;  /* 0x000000ff4900720b */ /* 0x020fe20003f0d000 */
[----:B------:R-:W-:Y:S02]  /*04c0*/  USEL UR4, URZ, 0xffffffff, UP0 ;  /* 0xffffffffff047887 */ /* 0x000fe40008000000 */
[----:B------:R-:W-:-:S10]  /*04d0*/  UISETP.NE.AND.EX UP1, UPT, UR9, URZ, UPT, UP1 ;  /* 0x000000ff0900728c */ /* 0x000fd4000bf25310 */
[----:B------:R-:W-:Y:S01]  /*04e0*/  VOTEU.ANY UP0, P0 ;  /* 0x0000000000ff7886 */ /* 0x000fe20000000100 */
[----:B------:R-:W-:-:S04]  /*04f0*/  @!UP1 USEL UR4, URZ, 0xffffffff, UP0 ;  /* 0xffffffffff049887 */ /* 0x000fc80008000000 */
[----:B------:R-:W-:-:S04]  /*0500*/  ULOP3.LUT UR4, UR4, 0x1, URZ, 0xc0, !UPT ;  /* 0x0000000104047892 */ /* 0x000fc8000f8ec0ff */
[----:B------:R-:W-:-:S11]  /*0510*/  UISETP.NE.U32.AND UP3, UPT, UR4, 0x1, UPT ;  /* 0x000000010400788c */ /* 0x000fd6000bf65070 */
.L_x_8:
[----:B------:R-:W3:Y:S01]  /*0520*/  SHFL.IDX PT, R0, R159, RZ, 0x1f ;  /* 0x00001fff9f007589 */ /* 0x000ee200000e0000 */
[----:B------:R-:W-:-:S04]  /*0530*/  UISETP.NE.AND UP0, UPT, UR17, 0x2, UPT ;  /* 0x000000021100788c */ /* 0x000fc8000bf05270 */
[----:B------:R-:W-:Y:S02]  /*0540*/  UISETP.EQ.AND UP1, UPT, UR47, URZ, !UP0 ;  /* 0x000000ff2f00728c */ /* 0x000fe4000c722270 */
[----:B------:R-:W-:-:S04]  /*0550*/  USEL UR41, URZ, 0x1, UP0 ;  /* 0x00000001ff297887 */ /* 0x000fc80008000000 */
[----:B------:R-:W-:Y:S02]  /*0560*/  PLOP3.LUT P3, PT, P1, PT, UP1, 0x80, 0x8 ;  /* 0x000000000008781c */ /* 0x000fe40000f6f018 */
[----:B---3--:R-:W-:-:S13]  /*0570*/  ISETP.NE.AND P0, PT, R0, RZ, PT ;  /* 0x000000ff0000720c */ /* 0x008fda0003f05270 */
[----:B------:R-:W-:Y:S05]  /*0580*/  @P0 BRA `(.L_x_9) ;  /* 0x00000000004c0947 */ /* 0x000fea0003800000 */
[----:B------:R-:W-:Y:S01]  /*0590*/  UMOV UR4, 0x400 ;  /* 0x0000040000047882 */ /* 0x000fe20000000000 */
[----:B------:R-:W-:Y:S01]  /*05a0*/  UMOV UR8, 0x1 ;  /* 0x0000000100087882 */ /* 0x000fe20000000000 */
[----:B------:R-:W-:Y:S01]  /*05b0*/  UMOV UR6, 0x2 ;  /* 0x0000000200067882 */ /* 0x000fe20000000000 */
[----:B------:R-:W-:Y:S02]  /*05c0*/  ULEA UR4, UR45, UR4, 0x18 ;  /* 0x000000042d047291 */ /* 0x000fe4000f8ec0ff */
[----:B------:R-:W-:-:S04]  /*05d0*/  UIADD3 UR8, UPT, UPT, -UR8, 0x100000, URZ ;  /* 0x0010000008087890 */ /* 0x000fc8000fffe1ff */
[----:B------:R-:W-:Y:S02]  /*05e0*/  USHF.L.U32 UR9, UR8, 0xb, URZ ;  /* 0x0000000b08097899 */ /* 0x000fe400080006ff */
[----:B------:R-:W-:Y:S02]  /*05f0*/  USHF.L.U32 UR8, UR8, 0x1, URZ ;  /* 0x0000000108087899 */ /* 0x000fe400080006ff */
[----:B------:R-:W-:-:S04]  /*0600*/  UIADD3 UR6, UPT, UPT, -UR6, 0x100000, URZ ;  /* 0x0010000006067890 */ /* 0x000fc8000fffe1ff */
[----:B------:R-:W-:Y:S02]  /*0610*/  USHF.L.U32 UR7, UR6, 0xb, URZ ;  /* 0x0000000b06077899 */ /* 0x000fe400080006ff */
[----:B------:R-:W-:Y:S01]  /*0620*/  USHF.L.U32 UR6, UR6, 0x1, URZ ;  /* 0x0000000106067899 */ /* 0x000fe200080006ff */
[----:B------:R-:W-:Y:S01]  /*0630*/  ELECT P0, URZ, PT ;  /* 0x0000000000ff782f */ /* 0x000fe20003800000 */
[----:B------:R-:W3:Y:S02]  /*0640*/  FENCE.VIEW.ASYNC.S ;  /* 0x00000000000073c6 */ /* 0x000ee40000000000 */
[----:B---3--:R3:W4:Y:S08]  /*0650*/  SYNCS.EXCH.64 URZ, [UR4], UR8 ;  /* 0x0000000804ff75b2 */ /* 0x0087300008000100 */
[----:B------:R3:W1:Y:S01]  /*0660*/  SYNCS.EXCH.64 URZ, [UR4+0x18], UR6 ;  /* 0x0000180604ff75b2 */ /* 0x0006620008000100 */
[----:B------:R3:W1:Y:S01]  /*0670*/  SYNCS.EXCH.64 URZ, [UR4+0x8], UR8 ;  /* 0x0000080804ff75b2 */ /* 0x0006620008000100 */
[----:B------:R3:W1:Y:S01]  /*0680*/  SYNCS.EXCH.64 URZ, [UR4+0x20], UR6 ;  /* 0x0000200604ff75b2 */ /* 0x0006620008000100 */
[----:B------:R3:W1:Y:S01]  /*0690*/  SYNCS.EXCH.64 URZ, [UR4+0x10], UR8 ;  /* 0x0000100804ff75b2 */ /* 0x0006620008000100 */
[----:B------:R3:W1:Y:S01]  /*06a0*/  SYNCS.EXCH.64 URZ, [UR4+0x28], UR6 ;  /* 0x0000280604ff75b2 */ /* 0x0006620008000100 */
[----:B------:R-:W-:Y:S01]  /*06b0*/  NOP ;  /* 0x0000000000007918 */ /* 0x000fe20000000000 */
.L_x_9:
[----:B------:R-:W2:Y:S01]  /*06c0*/  SHFL.IDX PT, R0, R159, RZ, 0x1f ;  /* 0x00001fff9f007589 */ /* 0x000ea200000e0000 */
[----:B------:R-:W-:Y:S01]  /*06d0*/  NOP ;  /* 0x0000000000007918 */ /* 0x000fe20000000000 */
[----:B--2---:R-:W-:-:S13]  /*06e0*/  ISETP.NE.AND P0, PT, R0, 0x1, PT ;  /* 0x000000010000780c */ /* 0x004fda0003f05270 */
[----:B------:R-:W-:Y:S05]  /*06f0*/  @P0 BRA `(.L_x_10) ;  /* 0x0000000000540947 */ /* 0x000fea0003800000 */
[----:B---3--:R-:W-:Y:S01]  /*0700*/  UMOV UR4, 0x400 ;  /* 0x0000040000047882 */ /* 0x008fe20000000000 */
        /* <DEDUP_REMOVED lines=10> */
[----:B------:R-:W2:Y:S02]  /*07b0*/  FENCE.VIEW.ASYNC.S ;  /* 0x00000000000073c6 */ /* 0x000ea40000000000 */
[----:B--2---:R2:W3:Y:S08]  /*07c0*/  SYNCS.EXCH.64 URZ, [UR4+0x30], UR8 ;  /* 0x0000300804ff75b2 */ /* 0x0044f00008000100 */
[----:B------:R2:W1:Y:S01]  /*07d0*/  SYNCS.EXCH.64 URZ, [UR4+0x50], UR6 ;  /* 0x0000500604ff75b2 */ /* 0x0004620008000100 */
[----:B------:R2:W1:Y:S01]  /*07e0*/  SYNCS.EXCH.64 URZ, [UR4+0x38], UR8 ;  /* 0x0000380804ff75b2 */ /* 0x0004620008000100 */
[----:B------:R2:W1:Y:S01]  /*07f0*/  SYNCS.EXCH.64 URZ, [UR4+0x58], UR6 ;  /* 0x0000580604ff75b2 */ /* 0x0004620008000100 */
[----:B------:R2:W1:Y:S01]  /*0800*/  SYNCS.EXCH.64 URZ, [UR4+0x40], UR8 ;  /* 0x0000400804ff75b2 */ /* 0x0004620008000100 */
[----:B------:R2:W1:Y:S01]  /*0810*/  SYNCS.EXCH.64 URZ, [UR4+0x60], UR6 ;  /* 0x0000600604ff75b2 */ /* 0x0004620008000100 */
[----:B------:R2:W1:Y:S01]  /*0820*/  SYNCS.EXCH.64 URZ, [UR4+0x48], UR8 ;  /* 0x0000480804ff75b2 */ /* 0x0004620008000100 */
[----:B------:R2:W1:Y:S01]  /*0830*/  SYNCS.EXCH.64 URZ, [UR4+0x68], UR6 ;  /* 0x0000680604ff75b2 */ /* 0x0004620008000100 */
[----:B------:R-:W-:Y:S01]  /*0840*/  NOP ;  /* 0x0000000000007918 */ /* 0x000fe20000000000 */
.L_x_10:
[----:B------:R-:W4:Y:S01]  /*0850*/  SHFL.IDX PT, R0, R159, RZ, 0x1f ;  /* 0x00001fff9f007589 */ /* 0x000f2200000e0000 */
[----:B------:R-:W-:Y:S01]  /*0860*/  NOP ;  /* 0x0000000000007918 */ /* 0x000fe20000000000 */
[----:B----4-:R-:W-:-:S13]  /*0870*/  ISETP.NE.AND P0, PT, R0, 0x3, PT ;  /* 0x000000030000780c */ /* 0x010fda0003f05270 */
[----:B------:R-:W-:Y:S05]  /*0880*/  @P0 BRA `(.L_x_11) ;  /* 0x00000000002c0947 */ /* 0x000fea0003800000 */
[----:B--23--:R-:W-:Y:S01]  /*0890*/  UMOV UR6, 0x400 ;  /* 0x0000040000067882 */ /* 0x00cfe20000000000 */
[----:B------:R-:W-:Y:S01]  /*08a0*/  UMOV UR4, 0x20 ;  /* 0x0000002000047882 */ /* 0x000fe20000000000 */
[----:B------:R-:W-:Y:S02]  /*08b0*/  ULEA UR6, UR45, UR6, 0x18 ;  /* 0x000000062d067291 */ /* 0x000fe4000f8ec0ff */
[----:B------:R-:W-:-:S04]  /*08c0*/  UIADD3 UR4, UPT, UPT, -UR4, 0x100000, URZ ;  /* 0x0010000004047890 */ /* 0x000fc8000fffe1ff */
[----:B------:R-:W-:Y:S02]  /*08d0*/  USHF.L.U32 UR5, UR4, 0xb, URZ ;  /* 0x0000000b04057899 */ /* 0x000fe400080006ff */
[----:B------:R-:W-:Y:S01]  /*08e0*/  USHF.L.U32 UR4, UR4, 0x1, URZ ;  /* 0x0000000104047899 */ /* 0x000fe200080006ff */
[----:B------:R-:W-:Y:S01]  /*08f0*/  ELECT P0, URZ, PT ;  /* 0x0000000000ff782f */ /* 0x000fe20003800000 */
[----:B------:R-:W2:Y:S10]  /*0900*/  FENCE.VIEW.ASYNC.S ;  /* 0x00000000000073c6 */ /* 0x000eb40000000000 */
[----:B--2---:R4:W2:Y:S01]  /*0910*/  SYNCS.EXCH.64 URZ, [UR6+0x70], UR4 ;  /* 0x0000700406ff75b2 */ /* 0x0048a20008000100 */
[----:B------:R4:W3:Y:S02]  /*0920*/  SYNCS.EXCH.64 URZ, [UR6+0x78], UR4 ;  /* 0x0000780406ff75b2 */ /* 0x0008e40008000100 */
[----:B----4-:R-:W-:Y:S01]  /*0930*/  NOP ;  /* 0x0000000000007918 */ /* 0x010fe20000000000 */
.L_x_11:
[----:B------:R-:W4:Y:S01]  /*0940*/  SHFL.IDX PT, R0, R159, RZ, 0x1f ;  /* 0x00001fff9f007589 */ /* 0x000f2200000e0000 */
[----:B------:R-:W-:Y:S01]  /*0950*/  NOP ;  /* 0x0000000000007918 */ /* 0x000fe20000000000 */
[----:B----4-:R-:W-:-:S13]  /*0960*/  ISETP.NE.AND P0, PT, R0, 0x4, PT ;  /* 0x000000040000780c */ /* 0x010fda0003f05270 */
[----:B------:R-:W-:Y:S05]  /*0970*/  @P0 BRA `(.L_x_12) ;  /* 0x0000000000480947 */ /* 0x000fea0003800000 */
[----:B--23--:R-:W-:Y:S01]  /*0980*/  UMOV UR4, 0x3a0 ;  /* 0x000003a000047882 */ /* 0x00cfe20000000000 */
[----:B------:R-:W-:Y:S01]  /*0990*/  UMOV UR6, 0x400 ;  /* 0x0000040000067882 */ /* 0x000fe20000000000 */
[----:B------:R-:W-:Y:S01]  /*09a0*/  USEL UR4, UR4, 0x320, UP3 ;  /* 0x0000032004047887 */ /* 0x000fe20009800000 */
        /* <DEDUP_REMOVED lines=10> */
[----:B--2---:R4:W2:Y:S08]  /*0a50*/  SYNCS.EXCH.64 URZ, [UR6+0x80], UR8 ;  /* 0x0000800806ff75b2 */ /* 0x0048b00008000100 */
[----:B------:R4:W3:Y:S01]  /*0a60*/  SYNCS.EXCH.64 URZ, [UR6+0x90], UR4 ;  /* 0x0000900406ff75b2 */ /* 0x0008e20008000100 */
[----:B------:R4:W1:Y:S01]  /*0a70*/  SYNCS.EXCH.64 URZ, [UR6+0x88], UR8 ;  /* 0x0000880806ff75b2 */ /* 0x0008620008000100 */
[----:B------:R4:W1:Y:S02]  /*0a80*/  SYNCS.EXCH.64 URZ, [UR6+0x98], UR4 ;  /* 0x0000980406ff75b2 */ /* 0x0008640008000100 */
[----:B----4-:R-:W-:Y:S01]  /*0a90*/  NOP ;  /* 0x0000000000007918 */ /* 0x010fe20000000000 */
.L_x_12:
[----:B------:R-:W4:Y:S01]  /*0aa0*/  SHFL.IDX PT, R0, R159, RZ, 0x1f ;  /* 0x00001fff9f007589 */ /* 0x000f2200000e0000 */
[----:B------:R-:W-:Y:S01]  /*0ab0*/  NOP ;  /* 0x0000000000007918 */ /* 0x000fe20000000000 */
[----:B----4-:R-:W-:-:S13]  /*0ac0*/  ISETP.NE.AND P0, PT, R0, 0x5, PT ;  /* 0x000000050000780c */ /* 0x010fda0003f05270 */
[----:B------:R-:W-:Y:S05]  /*0ad0*/  @P0 BRA `(.L_x_13) ;  /* 0x0000000000440947 */ /* 0x000fea0003800000 */
[----:B--23--:R-:W-:Y:S01]  /*0ae0*/  UMOV UR4, 0x400 ;  /* 0x0000040000047882 */ /* 0x00cfe20000000000 */
        /* <DEDUP_REMOVED lines=16> */
.L_x_13:
[----:B------:R-:W4:Y:S01]  /*0bf0*/  SHFL.IDX PT, R0, R159, RZ, 0x1f ;  /* 0x00001fff9f007589 */ /* 0x000f2200000e0000 */
[----:B------:R-:W-:Y:S01]  /*0c00*/  ISETP.NE.OR P1, PT, RZ, UR17, !P1 ;  /* 0x00000011ff007c0c */ /* 0x000fe2000cf25670 */
        /* <DEDUP_REMOVED lines=12> */
[----:B------:R4:W3:Y:S01]  /*0cd0*/  SYNCS.EXCH.64 URZ, [UR4+0xd0], UR6 ;  /* 0x0000d00604ff75b2 */ /* 0x0008e20008000100 */
[----:B------:R4:W1:Y:S01]  /*0ce0*/  SYNCS.EXCH.64 URZ, [UR4+0xc8], UR6 ;  /* 0x0000c80604ff75b2 */ /* 0x0008620008000100 */
[----:B------:R4:W1:Y:S02]  /*0cf0*/  SYNCS.EXCH.64 URZ, [UR4+0xd8], UR6 ;  /* 0x0000d80604ff75b2 */ /* 0x0008640008000100 */
[----:B----4-:R-:W-:Y:S01]  /*0d00*/  NOP ;  /* 0x0000000000007918 */ /* 0x010fe20000000000 */
.L_x_14:
[----:B------:R-:W-:Y:S01]  /*0d10*/  VOTEU.ALL UP0, P1 ;  /* 0x0000000000ff7886 */ /* 0x000fe20000800000 */
[----:B--23--:R-:W-:Y:S01]  /*0d20*/  UMOV UR4, 0x20 ;  /* 0x0000002000047882 */ /* 0x00cfe20000000000 */
[----:B------:R-:W2:Y:S01]  /*0d30*/  LDCU UR7, c[0x0][0x36c] ;  /* 0x00006d80ff0777ac */ /* 0x000ea20008000800 */
[----:B------:R-:W-:Y:S01]  /*0d40*/  NOP ;  /* 0x0000000000007918 */ /* 0x000fe20000000000 */
[----:B-1----:R-:W-:Y:S01]  /*0d50*/  LOP3.LUT R3, R172, 0x1f, RZ, 0xc0, !PT ;  /* 0x0000001fac037812 */ /* 0x002fe200078ec0ff */
[----:B------:R-:W-:Y:S01]  /*0d60*/  @!UP0 UMOV UR6, 0x400 ;  /* 0x0000040000068882 */ /* 0x000fe20000000000 */
[----:B------:R-:W-:-:S04]  /*0d70*/  @!UP0 UIADD3 UR4, UPT, UPT, -UR4, 0x100000, URZ ;  /* 0x0010000004048890 */ /* 0x000fc8000fffe1ff */
[----:B------:R-:W-:Y:S02]  /*0d80*/  @!UP0 USHF.L.U32 UR5, UR4, 0xb, URZ ;  /* 0x0000000b04058899 */ /* 0x000fe400080006ff */
[----:B------:R-:W-:Y:S02]  /*0d90*/  @!UP0 USHF.L.U32 UR4, UR4, 0x1, URZ ;  /* 0x0000000104048899 */ /* 0x000fe400080006ff */
[----:B------:R-:W-:Y:S01]  /*0da0*/  @!UP0 ULEA UR6, UR45, UR6, 0x18 ;  /* 0x000000062d068291 */ /* 0x000fe2000f8ec0ff */
[----:B------:R-:W-:Y:S01]  /*0db0*/  VOTEU.ALL UP0, P1 ;  /* 0x0000000000ff7886 */ /* 0x000fe20000800000 */
[----:B------:R-:W-:Y:S02]  /*0dc0*/  UISETP.NE.AND UP4, UPT, UR17, URZ, UPT ;  /* 0x000000ff1100728c */ /* 0x000fe4000bf85270 */
[----:B--2---:R-:W-:Y:S01]  /*0dd0*/  UISETP.EQ.U32.AND UP5, UPT, UR7, 0x1, UPT ;  /* 0x000000010700788c */ /* 0x004fe2000bfa2070 */
[----:B------:R-:W1:Y:S07]  /*0de0*/  FENCE.VIEW.ASYNC.S ;  /* 0x00000000000073c6 */ /* 0x000e6e0000000000 */
[----:B-1----:R1:W2:Y:S01]  /*0df0*/  @!UP0 SYNCS.EXCH.64 URZ, [UR6+0xe0], UR4 ;  /* 0x0000e00406ff85b2 */ /* 0x0022a20008000100 */
[----:B------:R-:W-:Y:S05]  /*0e00*/  BRA.U !UP5, `(.L_x_15) ;  /* 0x000000010d087547 */ /* 0x000fea000b800000 */
[----:B--2---:R-:W-:Y:S01]  /*0e10*/  UCGABAR_ARV ;  /* 0x00000000000079c7 */ /* 0x004fe20008000000 */
[----:B------:R-:W-:Y:S05]  /*0e20*/  BRA `(.L_x_16) ;  /* 0x0000000000047947 */ /* 0x000fea0003800000 */
.L_x_15:
[----:B--2---:R-:W-:Y:S01]  /*0e30*/  NOP ;  /* 0x0000000000007918 */ /* 0x004fe20000000000 */
.L_x_16:
[----:B------:R-:W2:Y:S01]  /*0e40*/  S2UR UR16, SR_CTAID.X ;  /* 0x00000000001079c3 */ /* 0x000ea20000002500 */
[----:B------:R-:W-:-:S05]  /*0e50*/  CS2R.32 R161, SR_CgaSize ;  /* 0x0000000000a17805 */ /* 0x000fca0000008a00 */
[----:B------:R-:W-:-:S05]  /*0e60*/  IMAD R161, R161, -0xa0, RZ ;  /* 0xffffff60a1a17824 */ /* 0x000fca00078e02ff */
[----:B-1----:R-:W-:-:S14]  /*0e70*/  R2UR UR5, R161 ;  /* 0x00000000a10572ca */ /* 0x002fdc00000e0000 */
[----:B------:R-:W1:Y:S01]  /*0e80*/  LDCU UR5, c[0x0][UR5+0x2b0] ;  /* 0x00005600050577ac */ /* 0x000e620008000800 */
[----:B------:R-:W-:-:S05]  /*0e90*/  CS2R.32 R161, SR_CgaSize ;  /* 0x0000000000a17805 */ /* 0x000fca0000008a00 */
[----:B------:R-:W-:-:S05]  /*0ea0*/  IMAD R161, R161, -0xa0, RZ ;  /* 0xffffff60a1a17824 */ /* 0x000fca00078e02ff */
[----:B------:R-:W-:-:S14]  /*0eb0*/  R2UR UR4, R161 ;  /* 0x00000000a10472ca */ /* 0x000fdc00000e0000 */
[----:B------:R-:W3:Y:S01]  /*0ec0*/  LDCU UR4, c[0x0][UR4+0x2b4] ;  /* 0x00005680040477ac */ /* 0x000ee20008000800 */
[----:B------:R-:W4:Y:S01]  /*0ed0*/  S2UR UR7, SR_CTAID.Y ;  /* 0x00000000000779c3 */ /* 0x000f220000002600 */
[----:B------:R-:W-:-:S05]  /*0ee0*/  CS2R.32 R161, SR_CgaSize ;  /* 0x0000000000a17805 */ /* 0x000fca0000008a00 */
[----:B------:R-:W-:-:S05]  /*0ef0*/  IMAD R161, R161, -0xa0, RZ ;  /* 0xffffff60a1a17824 */ /* 0x000fca00078e02ff */
[----:B------:R-:W-:-:S14]  /*0f00*/  R2UR UR8, R161 ;  /* 0x00000000a10872ca */ /* 0x000fdc00000e0000 */
[----:B------:R-:W3:Y:S01]  /*0f10*/  LDCU UR8, c[0x0][UR8+0x2a0] ;  /* 0x00005400080877ac */ /* 0x000ee20008000800 */
[----:B------:R-:W-:-:S05]  /*0f20*/  CS2R.32 R161, SR_CgaSize ;  /* 0x0000000000a17805 */ /* 0x000fca0000008a00 */
[----:B------:R-:W-:-:S05]  /*0f30*/  IMAD R161, R161, -0xa0, RZ ;  /* 0xffffff60a1a17824 */ /* 0x000fca00078e02ff */
[----:B------:R-:W-:-:S14]  /*0f40*/  R2UR UR9, R161 ;  /* 0x00000000a10972ca */ /* 0x000fdc00000e0000 */
[----:B------:R-:W3:Y:S01]  /*0f50*/  LDCU UR9, c[0x0][UR9+0x2a4] ;  /* 0x00005480090977ac */ /* 0x000ee20008000800 */
[----:B------:R-:W3:Y:S01]  /*0f60*/  S2UR UR36, SR_CTAID.Z ;  /* 0x00000000002479c3 */ /* 0x000ee20000002700 */
[----:B------:R-:W3:Y:S01]  /*0f70*/  LDCU UR21, c[0x0][0xb24] ;  /* 0x00016480ff1577ac */ /* 0x000ee20008000800 */
[----:B------:R-:W-:Y:S02]  /*0f80*/  UISETP.GT.U32.AND UP0, UPT, UR47, 0xffff, UPT ;  /* 0x0000ffff2f00788c */ /* 0x000fe4000bf04070 */
[----:B------:R-:W-:Y:S01]  /*0f90*/  USHF.L.U32 UR27, UR45, 0xc, URZ ;  /* 0x0000000c2d1b7899 */ /* 0x000fe200080006ff */
[----:B--2---:R-:W-:Y:S01]  /*0fa0*/  I2FP.F32.U32 R2, UR16 ;  /* 0x0000001000027c45 */ /* 0x004fe20008201000 */
[----:B------:R-:W-:Y:S01]  /*0fb0*/  UMOV UR30, 0x5 ;  /* 0x00000005001e7882 */ /* 0x000fe20000000000 */
[----:B------:R-:W2:Y:S03]  /*0fc0*/  LDCU UR42, c[0x0][0xb24] ;  /* 0x00016480ff2a77ac */ /* 0x000ea60008000800 */
[----:B-1----:R-:W-:Y:S01]  /*0fd0*/  FMUL R2, R2, UR5 ;  /* 0x0000000502027c20 */ /* 0x002fe20008400000 */
[----:B------:R-:W1:Y:S01]  /*0fe0*/  LDCU UR29, c[0x0][0xb30] ;  /* 0x00016600ff1d77ac */ /* 0x000e620008000800 */
[----:B----4-:R-:W-:Y:S01]  /*0ff0*/  I2FP.F32.U32 R0, UR7 ;  /* 0x0000000700007c45 */ /* 0x010fe20008201000 */
[----:B------:R-:W-:-:S03]  /*1000*/  USHF.L.U32 UR46, UR16, 0x7, URZ ;  /* 0x00000007102e7899 */ /* 0x000fc600080006ff */
[----:B------:R-:W4:Y:S01]  /*1010*/  F2I.U32.TRUNC.NTZ R2, R2 ;  /* 0x0000000200027305 */ /* 0x000f22000020f000 */
[----:B------:R-:W-:Y:S01]  /*1020*/  USEL UR26, UR47, 0xffff, !UP0 ;  /* 0x0000ffff2f1a7887 */ /* 0x000fe2000c000000 */
[----:B---3--:R-:W-:Y:S01]  /*1030*/  FMUL R0, R0, UR4 ;  /* 0x0000000400007c20 */ /* 0x008fe20008400000 */
[----:B------:R-:W-:Y:S01]  /*1040*/  UISETP.GE.AND UP2, UPT, UR21, 0x1, UPT ;  /* 0x000000011500788c */ /* 0x000fe2000bf46270 */
[----:B------:R-:W-:-:S04]  /*1050*/  UMOV UR20, UR7 ;  /* 0x0000000700147c82 */ /* 0x000fc80008000000 */
[----:B------:R-:W3:Y:S01]  /*1060*/  F2I.U32.TRUNC.NTZ R0, R0 ;  /* 0x0000000000007305 */ /* 0x000ee2000020f000 */
[----:B----4-:R-:W-:Y:S02]  /*1070*/  R2UR UR4, R2 ;  /* 0x00000000020472ca */ /* 0x010fe400000e0000 */
[----:B------:R-:W-:Y:S02]  /*1080*/  PRMT R2, RZ, 0x7610, R2 ;  /* 0x00007610ff027816 */ /* 0x000fe40000000002 */
[----:B---3--:R-:W-:Y:S02]  /*1090*/  R2UR UR6, R0 ;  /* 0x00000000000672ca */ /* 0x008fe400000e0000 */
[----:B------:R-:W-:-:S07]  /*10a0*/  PRMT R0, RZ, 0x7610, R0 ;  /* 0x00007610ff007816 */ /* 0x000fce0000000000 */
[----:B------:R-:W-:-:S04]  /*10b0*/  UIADD3 UR5, UPT, UPT, -UR4, URZ, URZ ;  /* 0x000000ff04057290 */ /* 0x000fc8000fffe1ff */
[----:B------:R-:W-:Y:S02]  /*10c0*/  UIMAD UR5, UR8, UR5, UR16 ;  /* 0x00000005080572a4 */ /* 0x000fe4000f8e0210 */
[----:B------:R-:W-:-:S04]  /*10d0*/  UIADD3 UR4, UPT, UPT, -UR6, URZ, URZ ;  /* 0x000000ff06047290 */ /* 0x000fc8000fffe1ff */
[----:B------:R-:W-:Y:S01]  /*10e0*/  IMAD.U32 R161, RZ, RZ, UR5 ;  /* 0x00000005ffa17e24 */ /* 0x000fe2000f8e00ff */
[----:B------:R-:W-:-:S06]  /*10f0*/  UIMAD UR4, UR9, UR4, UR7 ;  /* 0x00000004090472a4 */ /* 0x000fcc000f8e0207 */
[----:B------:R-:W-:Y:S01]  /*1100*/  IMAD.U32 R160, RZ, RZ, UR4 ;  /* 0x00000004ffa07e24 */ /* 0x000fe2000f8e00ff */
[----:B-12---:R-:W-:Y:S06]  /*1110*/  BRA.U UP4, `(.L_x_17) ;  /* 0x0000000104447547 */ /* 0x006fec000b800000 */
[----:B------:R-:W-:Y:S02]  /*1120*/  R2UR UR4, R161 ;  /* 0x00000000a10472ca */ /* 0x000fe400000e0000 */
[----:B------:R-:W-:-:S11]  /*1130*/  R2UR UR8, R160 ;  /* 0x00000000a00872ca */ /* 0x000fd600000e0000 */
[----:B------:R-:W-:Y:S02]  /*1140*/  UISETP.GT.U32.AND UP0, UPT, UR4, 0x1, UPT ;  /* 0x000000010400788c */ /* 0x000fe4000bf04070 */
[----:B------:R-:W-:Y:S02]  /*1150*/  ULOP3.LUT UR4, UR4, 0xfffffffe, URZ, 0xc0, !UPT ;  /* 0xfffffffe04047892 */ /* 0x000fe4000f8ec0ff */
[----:B------:R-:W-:Y:S02]  /*1160*/  UISETP.NE.AND UP1, UPT, UR8, URZ, UP0 ;  /* 0x000000ff0800728c */ /* 0x000fe40008725270 */
[----:B------:R-:W-:Y:S02]  /*1170*/  UISETP.NE.AND UP0, UPT, UR8, 0x1, UP0 ;  /* 0x000000010800788c */ /* 0x000fe40008705270 */
[----:B------:R-:W-:Y:S02]  /*1180*/  USEL UR7, URZ, 0x1, UP1 ;  /* 0x00000001ff077887 */ /* 0x000fe40008800000 */
[----:B------:R-:W-:-:S02]  /*1190*/  USEL UR6, URZ, 0x4, UP0 ;  /* 0x00000004ff067887 */ /* 0x000fc40008000000 */
[----:B------:R-:W-:Y:S02]  /*11a0*/  USEL UR5, URZ, 0x2, UP1 ;  /* 0x00000002ff057887 */ /* 0x000fe40008800000 */
[----:B------:R-:W-:Y:S02]  /*11b0*/  ULEA UR4, UR8, UR4, 0x1 ;  /* 0x0000000408047291 */ /* 0x000fe4000f8e08ff */
[----:B------:R-:W-:Y:S02]  /*11c0*/  USEL UR8, URZ, 0x8, UP0 ;  /* 0x00000008ff087887 */ /* 0x000fe40008000000 */
[----:B------:R-:W-:-:S03]  /*11d0*/  UIADD3 UR5, UPT, UPT, UR5, UR6, UR7 ;  /* 0x0000000605057290 */ /* 0x000fc6000fffe007 */
[----:B------:R-:W-:Y:S01]  /*11e0*/  UMOV UR6, 0x3 ;  /* 0x0000000300067882 */ /* 0x000fe20000000000 */
[----:B------:R-:W-:Y:S02]  /*11f0*/  UIADD3 UR5, UPT, UPT, UR5, UR8, URZ ;  /* 0x0000000805057290 */ /* 0x000fe4000fffe0ff */
[----:B------:R-:W-:-:S04]  /*1200*/  USHF.L.U32 UR4, UR6, UR4, URZ ;  /* 0x0000000406047299 */ /* 0x000fc800080006ff */
[----:B------:R-:W-:Y:S02]  /*1210*/  IMAD.U32 R2, RZ, RZ, UR5 ;  /* 0x00000005ff027e24 */ /* 0x000fe4000f8e00ff */
[----:B------:R-:W-:Y:S02]  /*1220*/  IMAD.U32 R0, RZ, RZ, UR4 ;  /* 0x00000004ff007e24 */ /* 0x000fe4000f8e00ff */
.L_x_17:
[----:B------:R-:W-:Y:S05]  /*1230*/  BRA.U !UP2, `(.L_x_18) ;  /* 0x000000010ad47547 */ /* 0x000fea000b800000 */
[----:B------:R-:W1:Y:S01]  /*1240*/  LDCU.128 UR12, c[0x0][0xb10] ;  /* 0x00016200ff0c77ac */ /* 0x000e620008000c00 */
[----:B------:R-:W2:Y:S01]  /*1250*/  LDCU UR6, c[0x0][0x370] ;  /* 0x00006e00ff0677ac */ /* 0x000ea20008000800 */
[----:B------:R-:W3:Y:S01]  /*1260*/  LDCU UR5, c[0x0][0x374] ;  /* 0x00006e80ff0577ac */ /* 0x000ee20008000800 */
[----:B------:R-:W4:Y:S01]  /*1270*/  LDCU UR28, c[0x0][0xb0c] ;  /* 0x00016180ff1c77ac */ /* 0x000f220008000800 */
[----:B------:R-:W4:Y:S01]  /*1280*/  LDCU UR4, c[0x0][0xb20] ;  /* 0x00016400ff0477ac */ /* 0x000f220008000800 */
[----:B------:R-:W4:Y:S01]  /*1290*/  LDCU.64 UR8, c[0x0][0xb28] ;  /* 0x00016500ff0877ac */ /* 0x000f220008000a00 */
[----:B-1----:R-:W-:Y:S02]  /*12a0*/  UISETP.NE.AND UP0, UPT, UR14, 0x1, UPT ;  /* 0x000000010e00788c */ /* 0x002fe4000bf05270 */
[----:B---3--:R-:W-:Y:S02]  /*12b0*/  UIMAD.WIDE.U32 UR10, UR5, UR15, URZ ;  /* 0x0000000f050a72a5 */ /* 0x008fe4000f8e00ff */
[----:B--2---:R-:W-:-:S02]  /*12c0*/  UIMAD.WIDE.U32 UR22, UR6, UR12, URZ ;  /* 0x0000000c061672a5 */ /* 0x004fc4000f8e00ff */
[----:B----4-:R-:W-:Y:S02]  /*12d0*/  UISETP.NE.AND UP1, UPT, UR28, 0x1, UPT ;  /* 0x000000011c00788c */ /* 0x010fe4000bf25270 */
[----:B------:R-:W-:Y:S01]  /*12e0*/  UISETP.NE.AND UP2, UPT, UR21, 0x1, UPT ;  /* 0x000000011500788c */ /* 0x000fe2000bf45270 */
[----:B------:R-:W-:Y:S02]  /*12f0*/  UMOV UR10, UR11 ;  /* 0x0000000b000a7c82 */ /* 0x000fe40008000000 */
[----:B------:R-:W-:Y:S01]  /*1300*/  UMOV UR22, UR23 ;  /* 0x0000001700167c82 */ /* 0x000fe20008000000 */
[----:B------:R-:W-:Y:S02]  /*1310*/  @UP0 USHF.R.U32.HI UR5, URZ, UR4, UR10 ;  /* 0x00000004ff050299 */ /* 0x000fe4000801160a */
[----:B------:R-:W-:Y:S02]  /*1320*/  UIMAD.WIDE.U32 UR24, UR20, UR15, URZ ;  /* 0x0000000f141872a5 */ /* 0x000fe4000f8e00ff */
[----:B------:R-:W-:-:S02]  /*1330*/  UIMAD.WIDE.U32 UR10, UR5, UR8, URZ ;  /* 0x00000008050a72a5 */ /* 0x000fc4000f8e00ff */
[----:B------:R-:W-:Y:S02]  /*1340*/  @UP1 USHF.R.U32.HI UR6, URZ, UR13, UR22 ;  /* 0x0000000dff061299 */ /* 0x000fe40008011616 */
[----:B------:R-:W-:Y:S02]  /*1350*/  UIMAD.WIDE.U32 UR18, UR16, UR12, URZ ;  /* 0x0000000c101272a5 */ /* 0x000fe4000f8e00ff */
[----:B------:R-:W-:Y:S01]  /*1360*/  UIMAD.WIDE.U32 UR22, UR6, UR8, URZ ;  /* 0x00000008061672a5 */ /* 0x000fe2000f8e00ff */
[----:B------:R-:W-:Y:S01]  /*1370*/  UMOV UR24, UR25 ;  /* 0x0000001900187c82 */ /* 0x000fe20008000000 */
[----:B------:R-:W-:Y:S01]  /*1380*/  UMOV UR10, UR11 ;  /* 0x0000000b000a7c82 */ /* 0x000fe20008000000 */
[----:B------:R-:W-:Y:S02]  /*1390*/  USHF.R.U32.HI UR24, URZ, UR4, UR24 ;  /* 0x00000004ff187299 */ /* 0x000fe40008011618 */
[----:B------:R-:W-:Y:S02]  /*13a0*/  @UP2 USHF.R.U32.HI UR5, URZ, UR9, UR10 ;  /* 0x00000009ff052299 */ /* 0x000fe4000801160a */
[----:B------:R-:W-:Y:S01]  /*13b0*/  UMOV UR7, UR23 ;  /* 0x0000001700077c82 */ /* 0x000fe20008000000 */
[----:B------:R-:W-:Y:S01]  /*13c0*/  UMOV UR18, UR19 ;  /* 0x0000001300127c82 */ /* 0x000fe20008000000 */
[----:B------:R-:W-:-:S02]  /*13d0*/  @UP2 USHF.R.U32.HI UR6, URZ, UR9, UR7 ;  /* 0x00000009ff062299 */ /* 0x000fc40008011607 */
[----:B------:R-:W-:Y:S02]  /*13e0*/  USHF.R.U32.HI UR13, URZ, UR13, UR18 ;  /* 0x0000000dff0d7299 */ /* 0x000fe40008011612 */
[----:B------:R-:W-:Y:S02]  /*13f0*/  USEL UR4, UR20, UR24, !UP0 ;  /* 0x0000001814047287 */ /* 0x000fe4000c000000 */
[----:B------:R-:W-:Y:S02]  /*1400*/  UIMAD UR7, UR5, UR21, URZ ;  /* 0x00000015050772a4 */ /* 0x000fe4000f8e02ff */
[----:B------:R-:W-:Y:S02]  /*1410*/  USEL UR5, UR16, UR13, !UP1 ;  /* 0x0000000d10057287 */ /* 0x000fe4000c800000 */
[----:B------:R-:W-:Y:S02]  /*1420*/  UIMAD UR12, UR6, UR21, URZ ;  /* 0x00000015060c72a4 */ /* 0x000fe4000f8e02ff */
[----:B------:R-:W-:-:S02]  /*1430*/  UISETP.GE.AND UP0, UPT, UR4, UR7, UPT ;  /* 0x000000070400728c */ /* 0x000fc4000bf06270 */
[----:B------:R-:W-:Y:S02]  /*1440*/  UIMAD.WIDE.U32 UR10, UR4, UR8, URZ ;  /* 0x00000008040a72a5 */ /* 0x000fe4000f8e00ff */
[----:B------:R-:W-:Y:S02]  /*1450*/  UISETP.GE.OR UP0, UPT, UR5, UR12, UP0 ;  /* 0x0000000c0500728c */ /* 0x000fe40008706670 */
[----:B------:R-:W-:Y:S02]  /*1460*/  UIMAD.WIDE.U32 UR12, UR5, UR8, URZ ;  /* 0x00000008050c72a5 */ /* 0x000fe4000f8e00ff */
[----:B------:R-:W-:Y:S01]  /*1470*/  UIADD3 UR10, UPT, UPT, -UR4, URZ, URZ ;  /* 0x000000ff040a7290 */ /* 0x000fe2000fffe1ff */
[----:B------:R-:W-:Y:S01]  /*1480*/  UMOV UR8, UR11 ;  /* 0x0000000b00087c82 */ /* 0x000fe20008000000 */
[----:B------:R-:W-:Y:S02]  /*1490*/  UIADD3 UR11, UPT, UPT, -UR5, URZ, URZ ;  /* 0x000000ff050b7290 */ /* 0x000fe4000fffe1ff */
[----:B------:R-:W-:-:S03]  /*14a0*/  USHF.R.U32.HI UR8, URZ, UR9, UR8 ;  /* 0x00000009ff087299 */ /* 0x000fc60008011608 */
[----:B------:R-:W-:Y:S01]  /*14b0*/  @!UP0 UMOV UR7, UR13 ;  /* 0x0000000d00078c82 */ /* 0x000fe20008000000 */
[----:B------:R-:W-:Y:S02]  /*14c0*/  UIMAD UR20, UR14, UR10, UR20 ;  /* 0x0000000a0e1472a4 */ /* 0x000fe4000f8e0214 */
[----:B------:R-:W-:Y:S02]  /*14d0*/  USEL UR8, UR4, UR8, !UP2 ;  /* 0x0000000804087287 */ /* 0x000fe4000d000000 */
[----:B------:R-:W-:Y:S02]  /*14e0*/  @!UP0 USHF.R.U32.HI UR7, URZ, UR9, UR7 ;  /* 0x00000009ff078299 */ /* 0x000fe40008011607 */
[----:B------:R-:W-:Y:S02]  /*14f0*/  UIADD3 UR9, UPT, UPT, -UR8, URZ, URZ ;  /* 0x000000ff08097290 */ /* 0x000fe4000fffe1ff */
[----:B------:R-:W-:Y:S02]  /*1500*/  @!UP0 USEL UR7, UR5, UR7, !UP2 ;  /* 0x0000000705078287 */ /* 0x000fe4000d000000 */
[----:B------:R-:W-:-:S02]  /*1510*/  UIMAD UR9, UR21, UR9, UR4 ;  /* 0x00000009150972a4 */ /* 0x000fc4000f8e0204 */
[----:B------:R-:W-:Y:S02]  /*1520*/  @!UP0 UIADD3 UR8, UPT, UPT, UR8, -UR7, URZ ;  /* 0x8000000708088290 */ /* 0x000fe4000fffe0ff */
[----:B------:R-:W-:Y:S02]  /*1530*/  @!UP0 UIMAD UR6, UR9, UR6, UR7 ;  /* 0x00000006090682a4 */ /* 0x000fe4000f8e0207 */
[----:B------:R-:W-:Y:S02]  /*1540*/  @!UP0 UIMAD UR4, UR8, UR21, UR5 ;  /* 0x00000015080482a4 */ /* 0x000fe4000f8e0205 */
[----:B------:R-:W-:Y:S02]  /*1550*/  UIMAD UR16, UR28, UR11, UR16 ;  /* 0x0000000b1c1072a4 */ /* 0x000fe4000f8e0210 */
[----:B------:R-:W-:Y:S01]  /*1560*/  UIMAD UR20, UR4, UR14, UR20 ;  /* 0x0000000e041472a4 */ /* 0x000fe2000f8e0214 */
[----:B------:R-:W-:Y:S02]  /*1570*/  @!UP0 UMOV UR5, UR6 ;  /* 0x0000000600058c82 */ /* 0x000fe40008000000 */
[----:B------:R-:W-:-:S12]  /*1580*/  UIMAD UR16, UR5, UR28, UR16 ;  /* 0x0000001c051072a4 */ /* 0x000fd8000f8e0210 */
.L_x_18:
[----:B------:R-:W-:Y:S02]  /*1590*/  UISETP.NE.AND UP1, UPT, UR29, 0x1, UPT ;  /* 0x000000011d00788c */ /* 0x000fe4000bf25270 */
[----:B------:R-:W-:Y:S02]  /*15a0*/  ULOP3.LUT UR21, UR26, 0xffff, URZ, 0xc0, !UPT ;  /* 0x0000ffff1a157892 */ /* 0x000fe4000f8ec0ff */
[----:B------:R-:W-:Y:S02]  /*15b0*/  UISETP.NE.AND UP0, UPT, UR17, 0x2, UPT ;  /* 0x000000021100788c */ /* 0x000fe4000bf05270 */
[----:B------:R-:W-:Y:S02]  /*15c0*/  ULOP3.LUT UR22, UR27, 0x2000, URZ, 0xc0, !UPT ;  /* 0x000020001b167892 */ /* 0x000fe4000f8ec0ff */
[----:B------:R-:W-:Y:S02]  /*15d0*/  ULOP3.LUT UR46, UR46, 0x80, URZ, 0xc0, !UPT ;  /* 0x000000802e2e7892 */ /* 0x000fe4000f8ec0ff */
[----:B------:R-:W-:Y:S01]  /*15e0*/  USHF.L.U32 UR21, UR30, UR21, URZ ;  /* 0x000000151e157299 */ /* 0x000fe200080006ff */
[----:B------:R-:W-:Y:S11]  /*15f0*/  BRA.U UP1, `(.L_x_19) ;  /* 0x0000000101447547 */ /* 0x000ff6000b800000 */
[----:B------:R-:W1:Y:S01]  /*1600*/  LDCU.128 UR8, c[0x0][0xb10] ;  /* 0x00016200ff0877ac */ /* 0x000e620008000c00 */
[----:B------:R-:W2:Y:S01]  /*1610*/  LDCU UR12, c[0x0][0xb0c] ;  /* 0x00016180ff0c77ac */ /* 0x000ea20008000800 */
[----:B------:R-:W3:Y:S01]  /*1620*/  LDCU UR13, c[0x0][0xb20] ;  /* 0x00016400ff0d77ac */ /* 0x000ee20008000800 */
[----:B-1----:R-:W-:Y:S02]  /*1630*/  UIMAD.WIDE.U32 UR6, UR16, UR8, URZ ;  /* 0x00000008100672a5 */ /* 0x002fe4000f8e00ff */
[----:B------:R-:W-:Y:S02]  /*1640*/  UIMAD.WIDE.U32 UR4, UR20, UR11, URZ ;  /* 0x0000000b140472a5 */ /* 0x000fe4000f8e00ff */
[----:B--2---:R-:W-:Y:S02]  /*1650*/  UISETP.NE.AND UP2, UPT, UR12, 0x1, UPT ;  /* 0x000000010c00788c */ /* 0x004fe4000bf45270 */
[----:B------:R-:W-:Y:S01]  /*1660*/  UISETP.NE.AND UP1, UPT, UR10, 0x1, UPT ;  /* 0x000000010a00788c */ /* 0x000fe2000bf25270 */
[----:B------:R-:W-:-:S02]  /*1670*/  UMOV UR6, UR7 ;  /* 0x0000000700067c82 */ /* 0x000fc40008000000 */
[----:B------:R-:W-:Y:S01]  /*1680*/  UMOV UR4, UR5 ;  /* 0x0000000500047c82 */ /* 0x000fe20008000000 */
[----:B------:R-:W-:Y:S02]  /*1690*/  USHF.R.U32.HI UR6, URZ, UR9, UR6 ;  /* 0x00000009ff067299 */ /* 0x000fe40008011606 */
[----:B---3--:R-:W-:Y:S02]  /*16a0*/  USHF.R.U32.HI UR4, URZ, UR13, UR4 ;  /* 0x0000000dff047299 */ /* 0x008fe40008011604 */
[----:B------:R-:W-:Y:S02]  /*16b0*/  USEL UR5, UR16, UR6, !UP2 ;  /* 0x0000000610057287 */ /* 0x000fe4000d000000 */
[----:B------:R-:W-:-:S04]  /*16c0*/  USEL UR4, UR20, UR4, !UP1 ;  /* 0x0000000414047287 */ /* 0x000fc8000c800000 */
[----:B------:R-:W-:Y:S02]  /*16d0*/  UIADD3 UR6, UPT, UPT, UR5, -UR4, URZ ;  /* 0x8000000405067290 */ /* 0x000fe4000fffe0ff */
[----:B------:R-:W-:Y:S02]  /*16e0*/  UIADD3 UR4, UPT, UPT, -UR5, UR4, URZ ;  /* 0x0000000405047290 */ /* 0x000fe4000fffe1ff */
[----:B------:R-:W-:Y:S02]  /*16f0*/  UIMAD UR20, UR6, UR10, UR20 ;  /* 0x0000000a061472a4 */ /* 0x000fe4000f8e0214 */
[----:B------:R-:W-:-:S12]  /*1700*/  UIMAD UR16, UR4, UR12, UR16 ;  /* 0x0000000c041072a4 */ /* 0x000fd8000f8e0210 */
.L_x_19:
[----:B------:R-:W-:Y:S05]  /*1710*/  BRA.U !UP5, `(.L_x_20) ;  /* 0x000000010d0c7547 */ /* 0x000fea000b800000 */
[----:B------:R-:W-:Y:S01]  /*1720*/  UCGABAR_WAIT ;  /* 0x0000000000007dc7 */ /* 0x000fe20008000000 */
[----:B------:R-:W-:Y:S01]  /*1730*/  CCTL.IVALL ;  /* 0x00000000ff00798f */ /* 0x000fe20002000000 */
[----:B------:R-:W-:Y:S05]  /*1740*/  BRA `(.L_x_21) ;  /* 0x0000000000047947 */ /* 0x000fea0003800000 */
.L_x_20:
[----:B------:R-:W-:Y:S06]  /*1750*/  BAR.SYNC.DEFER_BLOCKING 0x0 ;  /* 0x0000000000007b1d */ /* 0x000fec0000010000 */
.L_x_21:
[----:B------:R-:W-:Y:S05]  /*1760*/  BRA.U UP0, `(.L_x_22) ;  /* 0x0000001100bc7547 */ /* 0x000fea000b800000 */
[----:B------:R-:W1:Y:S01]  /*1770*/  LDCU UR6, c[0x0][0x38c] ;  /* 0x00007180ff0677ac */ /* 0x000e620008000800 */
[----:B------:R-:W-:Y:S01]  /*1780*/  PLOP3.LUT P1, PT, PT, PT, UP3, 0x80, 0x8 ;  /* 0x000000000008781c */ /* 0x000fe20003f2f038 */
[----:B------:R-:W-:Y:S01]  /*1790*/  IMAD.MOV.U32 R12, RZ, RZ, 0x1 ;  /* 0x00000001ff0c7424 */ /* 0x000fe200078e00ff */
[----:B------:R-:W-:Y:S02]  /*17a0*/  ISETP.NE.AND P2, PT, R3, RZ, P3 ;  /* 0x000000ff0300720c */ /* 0x000fe40001f45270 */
[----:B------:R-:W-:Y:S02]  /*17b0*/  CS2R R10, SRZ ;  /* 0x00000000000a7805 */ /* 0x000fe4000001ff00 */
[----:B------:R-:W-:Y:S01]  /*17c0*/  PLOP3.LUT P1, PT, P1, PT, PT, 0x8, 0x80 ;  /* 0x000000000080781c */ /* 0x000fe20000f2e170 */
[----:B------:R-:W-:Y:S01]  /*17d0*/  IMAD.MOV.U32 R9, RZ, RZ, RZ ;  /* 0x000000ffff097224 */ /* 0x000fe200078e00ff */
[----:B------:R-:W2:Y:S01]  /*17e0*/  LDCU UR38, c[0x0][0x370] ;  /* 0x00006e00ff2677ac */ /* 0x000ea20008000800 */
[----:B------:R-:W-:Y:S01]  /*17f0*/  IMAD.MOV.U32 R8, RZ, RZ, 0x1 ;  /* 0x00000001ff087424 */ /* 0x000fe200078e00ff */
[----:B------:R-:W3:Y:S01]  /*1800*/  LDCU.64 UR26, c[0x0][0x348] ;  /* 0x00006900ff1a77ac */ /* 0x000ee20008000a00 */
[----:B------:R-:W-:Y:S01]  /*1810*/  ULEA.HI UR43, UR22, UR46, URZ, 0x19 ;  /* 0x0000002e162b7291 */ /* 0x000fe2000f8fc8ff */
[----:B------:R-:W4:Y:S01]  /*1820*/  LDCU UR37, c[0x0][0x374] ;  /* 0x00006e80ff2577ac */ /* 0x000f220008000800 */
[----:B-1----:R-:W-:-:S02]  /*1830*/  UIADD3 UR5, UPT, UPT, UR6, 0x7f, URZ ;  /* 0x0000007f06057890 */ /* 0x002fc4000fffe0ff */
[----:B------:R-:W-:Y:S02]  /*1840*/  UIADD3 UR47, UPT, UPT, UR6, 0xfe, URZ ;  /* 0x000000fe062f7890 */ /* 0x000fe4000fffe0ff */
[----:B------:R-:W-:Y:S01]  /*1850*/  USHF.R.S32.HI UR4, URZ, 0x1f, UR5 ;  /* 0x0000001fff047899 */ /* 0x000fe20008011405 */
[----:B------:R-:W-:-:S03]  /*1860*/  UMOV UR7, URZ ;  /* 0x000000ff00077c82 */ /* 0x000fc60008000000 */
[----:B------:R-:W-:Y:S02]  /*1870*/  ULEA.HI UR4, UR4, UR5, URZ, 0x7 ;  /* 0x0000000504047291 */ /* 0x000fe4000f8f38ff */
[----:B------:R-:W-:Y:S02]  /*1880*/  UIADD3 UR5, UPT, UPT, UR6, -0x1, URZ ;  /* 0xffffffff06057890 */ /* 0x000fe4000fffe0ff */
[----:B------:R-:W-:Y:S02]  /*1890*/  USHF.R.S32.HI UR40, URZ, 0x7, UR4 ;  /* 0x00000007ff287899 */ /* 0x000fe40008011404 */
[----:B------:R-:W-:Y:S02]  /*18a0*/  UISETP.GE.U32.AND UP1, UPT, UR5, -0xff, UPT ;  /* 0xffffff010500788c */ /* 0x000fe4000bf26070 */
[----:B------:R-:W-:-:S04]  /*18b0*/  UISETP.LT.U32.AND UP0, UPT, UR40, 0x3, UPT ;  /* 0x000000032800788c */ /* 0x000fc8000bf01070 */
[----:B------:R-:W-:Y:S02]  /*18c0*/  USEL UR39, UR40, 0x3, UP0 ;  /* 0x0000000328277887 */ /* 0x000fe40008000000 */
[----:B------:R-:W-:Y:S02]  /*18d0*/  UISETP.NE.AND UP0, UPT, UR17, URZ, UPT ;  /* 0x000000ff1100728c */ /* 0x000fe4000bf05270 */
[----:B------:R-:W-:Y:S02]  /*18e0*/  UIADD3 UR4, UPT, UPT, UR39, -0x1, URZ ;  /* 0xffffffff27047890 */ /* 0x000fe4000fffe0ff */
[----:B------:R-:W-:Y:S02]  /*18f0*/  @UP1 UIADD3 UR4, UPT, UPT, UR39, URZ, URZ ;  /* 0x000000ff27041290 */ /* 0x000fe4000fffe0ff */
[----:B------:R-:W-:Y:S02]  /*1900*/  USEL UR23, UR41, 0x2, UP0 ;  /* 0x0000000229177887 */ /* 0x000fe40008000000 */
[----:B------:R-:W-:-:S02]  /*1910*/  UIADD3 UR44, UPT, UPT, UR40, -UR39, URZ ;  /* 0x80000027282c7290 */ /* 0x000fc4000fffe0ff */
[----:B------:R-:W-:Y:S02]  /*1920*/  UIADD3 UR25, UPT, UPT, UR4, 0x1, URZ ;  /* 0x0000000104197890 */ /* 0x000fe4000fffe0ff */
[----:B--234-:R-:W-:-:S12]  /*1930*/  UIADD3 UR41, UPT, UPT, -UR4, URZ, URZ ;  /* 0x000000ff04297290 */ /* 0x01cfd8000fffe1ff */
.L_x_42:
[----:B------:R-:W-:Y:S01]  /*1940*/  UISETP.NE.AND UP0, UPT, UR45, URZ, UPT ;  /* 0x000000ff2d00728c */ /* 0x000fe2000bf05270 */
[----:B-1----:R-:W1:Y:S08]  /*1950*/  S2UR UR45, SR_CgaCtaId ;  /* 0x00000000002d79c3 */ /* 0x002e700000008800 */
[----:B------:R-:W-:Y:S05]  /*1960*/  BRA.U UP0, `(.L_x_23) ;  /* 0x0000000100347547 */ /* 0x000fea000b800000 */
[----:B------:R-:W2:Y:S01]  /*1970*/  S2R R0, SR_CgaCtaId ;  /* 0x0000000000007919 */ /* 0x000ea20000008800 */
[----:B------:R-:W-:Y:S02]  /*1980*/  MOV R3, 0x400 ;  /* 0x0000040000037802 */ /* 0x000fe40000000f00 */
[----:B------:R-:W-:Y:S02]  /*1990*/  SHF.L.U32 R2, R8, 0x1f, RZ ;  /* 0x0000001f08027819 */ /* 0x000fe400000006ff */
[----:B--2---:R-:W-:-:S05]  /*19a0*/  LEA R0, R0, R3, 0x18 ;  /* 0x0000000300007211 */ /* 0x004fca00078ec0ff */
[----:B------:R-:W-:-:S04]  /*19b0*/  IMAD R3, R9, 0x8, R0 ;  /* 0x0000000809037824 */ /* 0x000fc800078e0200 */
[----:B------:R-:W2:Y:S02]  /*19c0*/  SYNCS.PHASECHK.TRANS64.TRYWAIT P0, [R3+URZ+0xd0], R2 ;  /* 0x0000d002030075a7 */ /* 0x000ea400080011ff */
[----:B--2---:R-:W-:Y:S05]  /*19d0*/  @!P0 BRA `(.L_x_24) ;  /* 0x000000a000a08947 */ /* 0x004fea0003800000 */
.L_x_143:
[----:B------:R-:W-:Y:S01]  /*19e0*/  VIADD R9, R9, 0x1 ;  /* 0x0000000109097836 */ /* 0x000fe20000000000 */
[----:B------:R2:W-:Y:S04]  /*19f0*/  SYNCS.ARRIVE.TRANS64.A1T0 RZ, [R3+URZ+0xc0], RZ ;  /* 0x0000c0ff03ff79a7 */ /* 0x0005e800081000ff */
[----:B------:R-:W-:-:S04]  /*1a00*/  ISETP.NE.AND P0, PT, R9, 0x2, PT ;  /* 0x000000020900780c */ /* 0x000fc80003f05270 */
[----:B------:R-:W-:Y:S02]  /*1a10*/  SEL R9, R9, RZ, P0 ;  /* 0x000000ff09097207 */ /* 0x000fe40000000000 */
[----:B--2---:R-:W-:-:S04]  /*1a20*/  SEL R3, RZ, 0x1, P0 ;  /* 0x00000001ff037807 */ /* 0x004fc80000000000 */
[----:B------:R-:W-:-:S07]  /*1a30*/  LOP3.LUT R8, R8, R3, RZ, 0x3c, !PT ;  /* 0x0000000308087212 */ /* 0x000fce00078e3cff */
.L_x_23:
[----:B------:R-:W-:Y:S01]  /*1a40*/  UMOV UR6, 0x400 ;  /* 0x0000040000067882 */ /* 0x000fe20000000000 */
[----:B------:R-:W-:Y:S01]  /*1a50*/  SHF.L.U32 R0, R12, 0x1f, RZ ;  /* 0x0000001f0c007819 */ /* 0x000fe200000006ff */
[----:B-1----:R-:W-:Y:S02]  /*1a60*/  ULEA UR6, UR45, UR6, 0x18 ;  /* 0x000000062d067291 */ /* 0x002fe4000f8ec0ff */
[----:B------:R-:W-:Y:S02]  /*1a70*/  UISETP.GE.U32.AND UP0, UPT, UR47, 0xff, UPT ;  /* 0x000000ff2f00788c */ /* 0x000fe4000bf06070 */
[----:B------:R-:W-:Y:S02]  /*1a80*/  ULEA UR4, UR7, UR6, 0x3 ;  /* 0x0000000607047291 */ /* 0x000fe4000f8e18ff */
[----:B------:R-:W-:Y:S01]  /*1a90*/  ULEA UR11, UR20, UR46, 0x8 ;  /* 0x0000002e140b7291 */ /* 0x000fe2000f8e40ff */
[----:B------:R-:W-:-:S06]  /*1aa0*/  UMOV UR13, URZ ;  /* 0x000000ff000d7c82 */ /* 0x000fcc0008000000 */
[----:B------:R1:W2:Y:S01]  /*1ab0*/  SYNCS.PHASECHK.TRANS64.TRYWAIT P0, [UR4+0x18], R0 ;  /* 0x00001800ff0075a7 */ /* 0x0002a20008001104 */
[----:B------:R-:W-:-:S04]  /*1ac0*/  ULEA.HI UR4, UR16, UR16, URZ, 0x1 ;  /* 0x0000001010047291 */ /* 0x000fc8000f8f08ff */
[----:B------:R-:W-:-:S04]  /*1ad0*/  USHF.L.U32 UR4, UR4, 0x7, URZ ;  /* 0x0000000704047899 */ /* 0x000fc800080006ff */
[----:B------:R-:W-:-:S04]  /*1ae0*/  ULOP3.LUT UR35, UR4, 0xffffff00, URZ, 0xc0, !UPT ;  /* 0xffffff0004237892 */ /* 0x000fc8000f8ec0ff */
[----:B------:R-:W-:Y:S01]  /*1af0*/  UIADD3 UR35, UPT, UPT, UR43, UR35, URZ ;  /* 0x000000232b237290 */ /* 0x000fe2000fffe0ff */
[----:B------:R-:W-:Y:S11]  /*1b00*/  BRA.U !UP0, `(.L_x_25) ;  /* 0x0000000108c47547 */ /* 0x000ff6000b800000 */
[----:B------:R-:W-:Y:S01]  /*1b10*/  UMOV UR16, UR41 ;  /* 0x0000002900107c82 */ /* 0x000fe20008000000 */
[----:B------:R-:W-:Y:S01]  /*1b20*/  UMOV UR4, UR7 ;  /* 0x0000000700047c82 */ /* 0x000fe20008000000 */
[----:B------:R-:W-:-:S05]  /*1b30*/  UMOV UR34, URZ ;  /* 0x000000ff00227c82 */ /* 0x000fca0008000000 */
.L_x_31:
[----:B------:R-:W-:Y:S01]  /*1b40*/  ULEA UR33, UR4, UR6, 0x3 ;  /* 0x0000000604217291 */ /* 0x000fe2000f8e18ff */
[----:B------:R-:W-:Y:S01]  /*1b50*/  @P3 MOV R2, 0x10000 ;  /* 0x0001000000023802 */ /* 0x000fe20000000f00 */
[----:B--234-:R-:W-:Y:S10]  /*1b60*/  @P0 BRA `(.L_x_26) ;  /* 0x00000000000c0947 */ /* 0x01cff40003800000 */
[----:B------:R-:W-:-:S04]  /*1b70*/  SHF.L.U32 R3, R12, 0x1f, RZ ;  /* 0x0000001f0c037819 */ /* 0x000fc800000006ff */
[----:B------:R-:W2:Y:S02]  /*1b80*/  SYNCS.PHASECHK.TRANS64.TRYWAIT P0, [UR33+0x18], R3 ;  /* 0x00001803ff0075a7 */ /* 0x000ea40008001121 */
[----:B--2---:R-:W-:Y:S05]  /*1b90*/  @!P0 BRA `(.L_x_27) ;  /* 0x000000a000448947 */ /* 0x004fea0003800000 */
.L_x_26:
[----:B------:R2:W-:Y:S01]  /*1ba0*/  @P3 SYNCS.ARRIVE.TRANS64 RZ, [UR33], R2 ;  /* 0x00000002ffff39a7 */ /* 0x0005e20008000021 */
[----:B------:R-:W-:Y:S02]  /*1bb0*/  ULOP3.LUT UR5, UR23, 0x2, URZ, 0xfc, !UPT ;  /* 0x0000000217057892 */ /* 0x000fe4000f8efcff */
[----:B------:R-:W-:Y:S02]  /*1bc0*/  UIADD3 UR16, UPT, UPT, UR16, 0x1, URZ ;  /* 0x0000000110107890 */ /* 0x000fe4000fffe0ff */
[----:B------:R-:W-:Y:S02]  /*1bd0*/  UISETP.NE.AND UP0, UPT, UR5, 0x2, UPT ;  /* 0x000000020500788c */ /* 0x000fe4000bf05270 */
[----:B------:R-:W-:-:S07]  /*1be0*/  UISETP.NE.AND UP2, UPT, UR16, 0x1, UPT ;  /* 0x000000011000788c */ /* 0x000fce000bf45270 */
[----:B------:R-:W-:Y:S05]  /*1bf0*/  BRA.U UP0, `(.L_x_28) ;  /* 0x0000000100047547 */ /* 0x000fea000b800000 */
[----:B------:R-:W-:Y:S05]  /*1c00*/  BPT.TRAP 0x1 ;  /* 0x000000040000795c */ /* 0x000fea0000300000 */
.L_x_28:
[----:B------:R-:W-:Y:S04]  /*1c10*/  BSSY.RECONVERGENT B0, `(.L_x_29) ;  /* 0x0000003000007945 */ /* 0x000fe80003800200 */
[----:B------:R-:W-:Y:S05]  /*1c20*/  @!P2 BRA `(.L_x_30) ;  /* 0x000000000004a947 */ /* 0x000fea0003800000 */
[----:B------:R-:W-:Y:S05]  /*1c30*/  BPT.TRAP 0x1 ;  /* 0x000000040000795c */ /* 0x000fea0000300000 */
.L_x_30:
[----:B------:R-:W-:Y:S05]  /*1c40*/  BSYNC.RECONVERGENT B0 ;  /* 0x0000000000007941 */ /* 0x000fea0003800200 */
.L_x_29:
[----:B------:R-:W-:Y:S02]  /*1c50*/  UIADD3 UR5, UPT, UPT, UR4, 0x1, URZ ;  /* 0x0000000104057890 */ /* 0x000fe4000fffe0ff */
[----:B------:R-:W-:Y:S02]  /*1c60*/  UIADD3 UR14, UP1, UPT, UR26, 0x80, URZ ;  /* 0x000000801a0e7890 */ /* 0x000fe4000ff3e0ff */
[----:B------:R-:W-:Y:S02]  /*1c70*/  UISETP.NE.AND UP0, UPT, UR5, 0x3, UPT ;  /* 0x000000030500788c */ /* 0x000fe4000bf05270 */
[----:B------:R-:W-:Y:S02]  /*1c80*/  ULOP3.LUT UR33, UR33, 0xfefffff8, URZ, 0xc0, !UPT ;  /* 0xfefffff821217892 */ /* 0x000fe4000f8ec0ff */
[----:B------:R-:W-:Y:S02]  /*1c90*/  USEL UR8, URZ, 0x1, UP0 ;  /* 0x00000001ff087887 */ /* 0x000fe40008000000 */
[----:B------:R-:W-:-:S02]  /*1ca0*/  USEL UR7, UR5, URZ, UP0 ;  /* 0x000000ff05077287 */ /* 0x000fc40008000000 */
[----:B------:R-:W-:Y:S02]  /*1cb0*/  UIADD3.X UR15, UPT, UPT, URZ, UR27, URZ, UP1, !UPT ;  /* 0x0000001bff0f7290 */ /* 0x000fe40008ffe4ff */
[----:B------:R-:W-:Y:S01]  /*1cc0*/  ULEA UR5, UR7, UR6, 0x3 ;  /* 0x0000000607057291 */ /* 0x000fe2000f8e18ff */
[----:B------:R-:W-:Y:S01]  /*1cd0*/  LOP3.LUT R12, R12, UR8, RZ, 0x3c, !PT ;  /* 0x000000080c0c7c12 */ /* 0x000fe2000f8e3cff */
[----:B------:R-:W-:Y:S02]  /*1ce0*/  USHF.L.U32 UR8, UR4, 0xe, URZ ;  /* 0x0000000e04087899 */ /* 0x000fe400080006ff */
[----:B------:R-:W-:Y:S01]  /*1cf0*/  UIADD3 UR4, UP0, UPT, UR26, 0x180, URZ ;  /* 0x000001801a047890 */ /* 0x000fe2000ff1e0ff */
[----:B-1----:R-:W-:Y:S01]  /*1d00*/  SHF.L.U32 R0, R12, 0x1f, RZ ;  /* 0x0000001f0c007819 */ /* 0x002fe200000006ff */
[----:B------:R-:W-:Y:S02]  /*1d10*/  ULOP3.LUT UR32, UR8, UR22, URZ, 0xfc, !UPT ;  /* 0x0000001608207292 */ /* 0x000fe4000f8efcff */
[----:B------:R-:W-:Y:S01]  /*1d20*/  UPRMT UR13, URZ, 0x5410, UR21 ;  /* 0x00005410ff0d7896 */ /* 0x000fe20008000015 */
[----:B------:R3:W4:Y:S01]  /*1d30*/  SYNCS.PHASECHK.TRANS64.TRYWAIT P0, [UR5+0x18], R0 ;  /* 0x00001800ff0075a7 */ /* 0x0007220008001105 */
[----:B------:R-:W-:-:S02]  /*1d40*/  UIADD3 UR32, UPT, UPT, UR6, 0xc400, UR32 ;  /* 0x0000c40006207890 */ /* 0x000fc4000fffe020 */
[----:B------:R-:W-:Y:S02]  /*1d50*/  UIADD3 UR8, UPT, UPT, UR6, 0x18400, UR8 ;  /* 0x0001840006087890 */ /* 0x000fe4000fffe008 */
[----:B------:R-:W-:Y:S01]  /*1d60*/  UIADD3.X UR5, UPT, UPT, URZ, UR27, URZ, UP0, !UPT ;  /* 0x0000001bff057290 */ /* 0x000fe200087fe4ff */
[----:B------:R-:W-:Y:S01]  /*1d70*/  UMOV UR18, 0x0 ;  /* 0x0000000000127882 */ /* 0x000fe20000000000 */
[----:B------:R-:W-:Y:S01]  /*1d80*/  UMOV UR19, 0x10000000 ;  /* 0x1000000000137882 */ /* 0x000fe20000000000 */
[----:B------:R-:W-:Y:S01]  /*1d90*/  UMOV UR10, UR34 ;  /* 0x00000022000a7c82 */ /* 0x000fe20008000000 */
[----:B------:R-:W-:Y:S01]  /*1da0*/  UMOV UR12, UR36 ;  /* 0x00000024000c7c82 */ /* 0x000fe20008000000 */
[----:B------:R-:W-:Y:S01]  /*1db0*/  UMOV UR9, UR33 ;  /* 0x0000002100097c82 */ /* 0x000fe20008000000 */
[----:B------:R1:W-:Y:S03]  /*1dc0*/  UTMALDG.3D.MULTICAST.2CTA [UR32], [UR14], UR13, desc[UR18] ;  /* 0x000012200e0073b4 */ /* 0x0003e6000821180d */
[----:B------:R2:W-:Y:S01]  /*1dd0*/  UTMALDG.3D.2CTA [UR8], [UR4], desc[UR18] ;  /* 0x00001208040075b4 */ /* 0x0005e20008211000 */
[----:B-1----:R-:W-:Y:S01]  /*1de0*/  UIADD3 UR34, UPT, UPT, UR34, 0x80, URZ ;  /* 0x0000008022227890 */ /* 0x002fe2000fffe0ff */
[----:B------:R-:W-:Y:S01]  /*1df0*/  UMOV UR13, UR25 ;  /* 0x00000019000d7c82 */ /* 0x000fe20008000000 */
[----:B--2---:R-:W-:Y:S01]  /*1e00*/  UMOV UR4, UR7 ;  /* 0x0000000700047c82 */ /* 0x004fe20008000000 */
[----:B------:R-:W-:Y:S09]  /*1e10*/  BRA.U UP2, `(.L_x_31) ;  /* 0xfffffffd02487547 */ /* 0x000ff2000b83ffff */
.L_x_25:
[----:B------:R-:W-:Y:S01]  /*1e20*/  ULEA UR4, UR7, UR6, 0x3 ;  /* 0x0000000607047291 */ /* 0x000fe2000f8e18ff */
[----:B-1-3--:R-:W-:Y:S01]  /*1e30*/  SHF.L.U32 R0, R12, 0x1f, RZ ;  /* 0x0000001f0c007819 */ /* 0x00afe200000006ff */
[----:B------:R-:W-:Y:S01]  /*1e40*/  @!P1 SYNCS.ARRIVE.TRANS64.A1T0 RZ, [UR6+0x78], RZ ;  /* 0x000078ffffff99a7 */ /* 0x000fe20008100006 */
[----:B------:R-:W-:-:S06]  /*1e50*/  UISETP.GT.AND UP0, UPT, UR40, UR39, UPT ;  /* 0x000000272800728c */ /* 0x000fcc000bf04270 */
[----:B--2-4-:R1:W2:Y:S03]  /*1e60*/  SYNCS.PHASECHK.TRANS64.TRYWAIT P0, [UR4+0x18], R0 ;  /* 0x00001800ff0075a7 */ /* 0x0142a60008001104 */
[----:B------:R-:W-:Y:S05]  /*1e70*/  BRA.U !UP0, `(.L_x_32) ;  /* 0x0000000108c47547 */ /* 0x000fea000b800000 */
[----:B------:R-:W-:Y:S01]  /*1e80*/  UIADD3 UR24, UPT, UPT, UR44, UR13, URZ ;  /* 0x0000000d2c187290 */ /* 0x000fe2000fffe0ff */
[----:B------:R-:W-:-:S11]  /*1e90*/  UMOV UR4, UR7 ;  /* 0x0000000700047c82 */ /* 0x000fd60008000000 */
.L_x_38:
[----:B------:R-:W-:Y:S01]  /*1ea0*/  ULEA UR17, UR4, UR6, 0x3 ;  /* 0x0000000604117291 */ /* 0x000fe2000f8e18ff */
[----:B--2---:R-:W-:Y:S01]  /*1eb0*/  @P3 MOV R2, 0x10000 ;  /* 0x0001000000023802 */ /* 0x004fe20000000f00 */
[----:B--2-4-:R-:W-:Y:S10]  /*1ec0*/  @P0 BRA `(.L_x_33) ;  /* 0x00000000000c0947 */ /* 0x014ff40003800000 */
[----:B------:R-:W-:-:S04]  /*1ed0*/  SHF.L.U32 R3, R12, 0x1f, RZ ;  /* 0x0000001f0c037819 */ /* 0x000fc800000006ff */
[----:B------:R-:W2:Y:S02]  /*1ee0*/  SYNCS.PHASECHK.TRANS64.TRYWAIT P0, [UR17+0x18], R3 ;  /* 0x00001803ff0075a7 */ /* 0x000ea40008001111 */
[----:B--2---:R-:W-:Y:S05]  /*1ef0*/  @!P0 BRA `(.L_x_34) ;  /* 0x0000009c00848947 */ /* 0x004fea0003800000 */
.L_x_33:
[----:B------:R2:W-:Y:S01]  /*1f00*/  @P3 SYNCS.ARRIVE.TRANS64 RZ, [UR17], R2 ;  /* 0x00000002ffff39a7 */ /* 0x0005e20008000011 */
[----:B------:R-:W-:-:S04]  /*1f10*/  ULOP3.LUT UR5, UR23, 0x2, URZ, 0xfc, !UPT ;  /* 0x0000000217057892 */ /* 0x000fc8000f8efcff */
[----:B------:R-:W-:-:S09]  /*1f20*/  UISETP.NE.AND UP0, UPT, UR5, 0x2, UPT ;  /* 0x000000020500788c */ /* 0x000fd2000bf05270 */
[----:B------:R-:W-:Y:S05]  /*1f30*/  BRA.U UP0, `(.L_x_35) ;  /* 0x0000000100047547 */ /* 0x000fea000b800000 */
[----:B------:R-:W-:Y:S05]  /*1f40*/  BPT.TRAP 0x1 ;  /* 0x000000040000795c */ /* 0x000fea0000300000 */
.L_x_35:
[----:B------:R-:W-:Y:S04]  /*1f50*/  BSSY.RECONVERGENT B0, `(.L_x_36) ;  /* 0x0000003000007945 */ /* 0x000fe80003800200 */
[----:B------:R-:W-:Y:S05]  /*1f60*/  @!P2 BRA `(.L_x_37) ;  /* 0x000000000004a947 */ /* 0x000fea0003800000 */
[----:B------:R-:W-:Y:S05]  /*1f70*/  BPT.TRAP 0x1 ;  /* 0x000000040000795c */ /* 0x000fea0000300000 */
.L_x_37:
[----:B------:R-:W-:Y:S05]  /*1f80*/  BSYNC.RECONVERGENT B0 ;  /* 0x0000000000007941 */ /* 0x000fea0003800200 */
.L_x_36:
[----:B------:R-:W-:Y:S02]  /*1f90*/  UIADD3 UR5, UPT, UPT, UR4, 0x1, URZ ;  /* 0x0000000104057890 */ /* 0x000fe4000fffe0ff */
[----:B------:R-:W-:Y:S02]  /*1fa0*/  USHF.L.U32 UR18, UR13, 0x7, URZ ;  /* 0x000000070d127899 */ /* 0x000fe400080006ff */
[----:B------:R-:W-:Y:S02]  /*1fb0*/  UISETP.NE.AND UP0, UPT, UR5, 0x3, UPT ;  /* 0x000000030500788c */ /* 0x000fe4000bf05270 */
[----:B------:R-:W-:Y:S02]  /*1fc0*/  ULOP3.LUT UR17, UR17, 0xfefffff8, URZ, 0xc0, !UPT ;  /* 0xfefffff811117892 */ /* 0x000fe4000f8ec0ff */
[----:B------:R-:W-:Y:S02]  /*1fd0*/  USEL UR8, URZ, 0x1, UP0 ;  /* 0x00000001ff087887 */ /* 0x000fe40008000000 */
[----:B------:R-:W-:-:S02]  /*1fe0*/  USEL UR7, UR5, URZ, UP0 ;  /* 0x000000ff05077287 */ /* 0x000fc40008000000 */
[----:B------:R-:W-:Y:S02]  /*1ff0*/  UIADD3 UR14, UP0, UPT, UR26, 0x180, URZ ;  /* 0x000001801a0e7890 */ /* 0x000fe4000ff1e0ff */
        /* <DEDUP_REMOVED lines=9> */
[----:B------:R-:W-:Y:S02]  /*2090*/  UIADD3.X UR5, UPT, UPT, URZ, UR27, URZ, UP1, !UPT ;  /* 0x0000001bff057290 */ /* 0x000fe40008ffe4ff */
[----:B------:R-:W-:Y:S02]  /*20a0*/  UIADD3 UR8, UPT, UPT, UR6, 0x18400, UR8 ;  /* 0x0001840006087890 */ /* 0x000fe4000fffe008 */
[----:B------:R-:W-:Y:S01]  /*20b0*/  UIADD3.X UR15, UPT, UPT, URZ, UR27, URZ, UP0, !UPT ;  /* 0x0000001bff0f7290 */ /* 0x000fe200087fe4ff */
[----:B------:R-:W-:Y:S01]  /*20c0*/  UMOV UR28, 0x0 ;  /* 0x00000000001c7882 */ /* 0x000fe20000000000 */
[----:B------:R-:W-:Y:S01]  /*20d0*/  UMOV UR29, 0x10000000 ;  /* 0x10000000001d7882 */ /* 0x000fe20000000000 */
[----:B------:R-:W-:Y:S01]  /*20e0*/  UMOV UR19, UR35 ;  /* 0x0000002300137c82 */ /* 0x000fe20008000000 */
[----:B------:R-:W-:Y:S01]  /*20f0*/  UMOV UR20, UR36 ;  /* 0x0000002400147c82 */ /* 0x000fe20008000000 */
[----:B------:R-:W-:Y:S01]  /*2100*/  UMOV UR12, UR36 ;  /* 0x00000024000c7c82 */ /* 0x000fe20008000000 */
[----:B------:R1:W-:Y:S01]  /*2110*/  UTMALDG.3D.MULTICAST.2CTA [UR16], [UR4], UR10, desc[UR28] ;  /* 0x00001c10040073b4 */ /* 0x0003e2000821180a */
[----:B------:R-:W-:Y:S01]  /*2120*/  UMOV UR9, UR17 ;  /* 0x0000001100097c82 */ /* 0x000fe20008000000 */
[----:B------:R-:W-:-:S04]  /*2130*/  UIADD3 UR13, UPT, UPT, UR13, 0x1, URZ ;  /* 0x000000010d0d7890 */ /* 0x000fc8000fffe0ff */
[----:B------:R-:W-:Y:S01]  /*2140*/  UISETP.NE.AND UP0, UPT, UR13, UR24, UPT ;  /* 0x000000180d00728c */ /* 0x000fe2000bf05270 */
[----:B-1----:R-:W-:Y:S01]  /*2150*/  UMOV UR10, UR18 ;  /* 0x00000012000a7c82 */ /* 0x002fe20008000000 */
[----:B------:R-:W-:Y:S01]  /*2160*/  UMOV UR4, UR7 ;  /* 0x0000000700047c82 */ /* 0x000fe20008000000 */
[----:B------:R3:W-:Y:S06]  /*2170*/  UTMALDG.3D.2CTA [UR8], [UR14], desc[UR28] ;  /* 0x00001c080e0075b4 */ /* 0x0007ec0008211000 */
[----:B---3--:R-:W-:Y:S05]  /*2180*/  BRA.U UP0, `(.L_x_38) ;  /* 0xfffffffd00447547 */ /* 0x008fea000b83ffff */
.L_x_32:
[C---:B------:R-:W-:Y:S01]  /*2190*/  LEA R3, R11.reuse, UR6, 0x3 ;  /* 0x000000060b037c11 */ /* 0x040fe2000f8e18ff */
[----:B------:R-:W-:Y:S01]  /*21a0*/  NOP ;  /* 0x0000000000007918 */ /* 0x000fe20000000000 */
[----:B-1----:R-:W-:Y:S02]  /*21b0*/  SHF.L.U32 R0, R10, 0x1f, RZ ;  /* 0x0000001f0a007819 */ /* 0x002fe400000006ff */
[----:B------:R-:W-:Y:S02]  /*21c0*/  LEA R5, R11, UR6, 0x4 ;  /* 0x000000060b057c11 */ /* 0x000fe4000f8e20ff */
[----:B--2-4-:R-:W1:Y:S02]  /*21d0*/  SYNCS.PHASECHK.TRANS64.TRYWAIT P0, [R3+URZ+0x80], R0 ;  /* 0x00008000030075a7 */ /* 0x014e6400080011ff */
[----:B-1----:R-:W-:Y:S05]  /*21e0*/  @!P0 BRA `(.L_x_39) ;  /* 0x0000009800e08947 */ /* 0x002fea0003800000 */
.L_x_146:
[----:B------:R-:W2:Y:S01]  /*21f0*/  LDS.128 R4, [R5+0xf0] ;  /* 0x0000f00005047984 */ /* 0x000ea20000000c00 */
[----:B------:R-:W-:Y:S01]  /*2200*/  UISETP.GE.AND UP0, UPT, UR42, 0x1, UPT ;  /* 0x000000012a00788c */ /* 0x000fe2000bf06270 */
[----:B------:R-:W-:Y:S01]  /*2210*/  @!PT LDS RZ, [RZ] ;  /* 0x00000000fffff984 */ /* 0x000fe20000000800 */
[----:B------:R-:W-:Y:S01]  /*2220*/  @!PT LDS RZ, [RZ] ;  /* 0x00000000fffff984 */ /* 0x000fe20000000800 */
[----:B------:R-:W-:Y:S01]  /*2230*/  @!PT LDS RZ, [RZ] ;  /* 0x00000000fffff984 */ /* 0x000fe20000000800 */
[----:B------:R-:W-:Y:S01]  /*2240*/  @!PT LDS RZ, [RZ] ;  /* 0x00000000fffff984 */ /* 0x000fe20000000800 */
[----:B------:R3:W-:Y:S06]  /*2250*/  MEMBAR.ALL.CTA ;  /* 0x0000000000007992 */ /* 0x0007ec0000008000 */
[----:B---3--:R-:W3:Y:S01]  /*2260*/  FENCE.VIEW.ASYNC.S ;  /* 0x00000000000073c6 */ /* 0x008ee20000000000 */
[----:B--2---:R-:W-:-:S13]  /*2270*/  LOP3.LUT P0, RZ, R6, 0x1, RZ, 0xc0, !PT ;  /* 0x0000000106ff7812 */ /* 0x004fda000780c0ff */
[----:B---3--:R-:W-:Y:S01]  /*2280*/  VOTEU.ANY UP1, P0 ;  /* 0x0000000000ff7886 */ /* 0x008fe20000020100 */
[----:B------:R-:W-:-:S13]  /*2290*/  PLOP3.LUT P0, PT, PT, PT, UP1, 0x80, 0x8 ;  /* 0x000000000008781c */ /* 0x000fda0003f0f018 */
[----:B-1----:R-:W-:Y:S02]  /*22a0*/  @P0 LOP3.LUT R0, R5, 0xffff, RZ, 0xc0, !PT ;  /* 0x0000ffff05000812 */ /* 0x002fe400078ec0ff */
[----:B------:R-:W-:Y:S02]  /*22b0*/  @P0 MOV R2, R4 ;  /* 0x0000000400020202 */ /* 0x000fe40000000f00 */
[----:B------:R-:W-:Y:S01]  /*22c0*/  @P0 R2UR UR5, R0 ;  /* 0x00000000000502ca */ /* 0x000fe200000e0000 */
[----:B------:R-:W-:Y:S01]  /*22d0*/  VIADD R0, R3, 0x90 ;  /* 0x0000009003007836 */ /* 0x000fe20000000000 */
[----:B------:R-:W-:Y:S02]  /*22e0*/  @P0 SHF.R.U32.HI R4, RZ, 0x10, R5 ;  /* 0x00000010ff040819 */ /* 0x000fe40000011605 */
[----:B------:R-:W-:Y:S02]  /*22f0*/  @P0 R2UR UR8, R2 ;  /* 0x00000000020802ca */ /* 0x000fe400000e0000 */
[----:B------:R-:W-:-:S02]  /*2300*/  PRMT R0, RZ, 0x654, R0 ;  /* 0x00000654ff007816 */ /* 0x000fc40000000000 */
[----:B------:R-:W-:Y:S02]  /*2310*/  @P0 R2UR UR4, R4 ;  /* 0x00000000040402ca */ /* 0x000fe400000e0000 */
[----:B------:R1:W-:Y:S03]  /*2320*/  SYNCS.ARRIVE.TRANS64.RED.A1T0 RZ, [R0+URZ], RZ ;  /* 0x000000ff00ff79a7 */ /* 0x0003e600081004ff */
[----:B------:R-:W-:-:S04]  /*2330*/  @UP1 UMOV UR30, UR5 ;  /* 0x00000005001e1c82 */ /* 0x000fc80008000000 */
[----:B------:R-:W-:-:S04]  /*2340*/  @UP1 UMOV UR31, UR8 ;  /* 0x00000008001f1c82 */ /* 0x000fc80008000000 */
[----:B------:R-:W-:Y:S01]  /*2350*/  @UP1 UMOV UR36, UR4 ;  /* 0x0000000400241c82 */ /* 0x000fe20008000000 */
[----:B------:R-:W-:Y:S05]  /*2360*/  BRA.U !UP0, `(.L_x_40) ;  /* 0x0000000108d47547 */ /* 0x000fea000b800000 */
[----:B------:R-:W2:Y:S01]  /*2370*/  LDCU.128 UR12, c[0x0][0xb10] ;  /* 0x00016200ff0c77ac */ /* 0x000ea20008000c00 */
[----:B------:R-:W3:Y:S01]  /*2380*/  LDCU UR24, c[0x0][0xb20] ;  /* 0x00016400ff1877ac */ /* 0x000ee20008000800 */
[----:B------:R-:W4:Y:S01]  /*2390*/  LDCU UR20, c[0x0][0xb0c] ;  /* 0x00016180ff1477ac */ /* 0x000f220008000800 */
[----:B------:R-:W1:Y:S01]  /*23a0*/  LDCU.64 UR10, c[0x0][0xb28] ;  /* 0x00016500ff0a77ac */ /* 0x000e620008000a00 */
[----:B------:R-:W-:Y:S02]  /*23b0*/  UISETP.NE.AND UP3, UPT, UR42, 0x1, UPT ;  /* 0x000000012a00788c */ /* 0x000fe4000bf65270 */
[----:B--2---:R-:W-:Y:S02]  /*23c0*/  UIMAD.WIDE.U32 UR8, UR37, UR15, URZ ;  /* 0x0000000f250872a5 */ /* 0x004fe4000f8e00ff */
[----:B------:R-:W-:Y:S02]  /*23d0*/  UIMAD.WIDE.U32 UR4, UR38, UR12, URZ ;  /* 0x0000000c260472a5 */ /* 0x000fe4000f8e00ff */
[----:B------:R-:W-:-:S02]  /*23e0*/  UISETP.NE.AND UP0, UPT, UR14, 0x1, UPT ;  /* 0x000000010e00788c */ /* 0x000fc4000bf05270 */
[----:B------:R-:W-:Y:S01]  /*23f0*/  UIMAD.WIDE.U32 UR28, UR30, UR15, URZ ;  /* 0x0000000f1e1c72a5 */ /* 0x000fe2000f8e00ff */
[----:B------:R-:W-:Y:S02]  /*2400*/  UMOV UR8, UR9 ;  /* 0x0000000900087c82 */ /* 0x000fe40008000000 */
[----:B------:R-:W-:Y:S01]  /*2410*/  UMOV UR4, UR5 ;  /* 0x0000000500047c82 */ /* 0x000fe20008000000 */
[----:B---3--:R-:W-:Y:S02]  /*2420*/  USHF.R.U32.HI UR8, URZ, UR24, UR8 ;  /* 0x00000018ff087299 */ /* 0x008fe40008011608 */
[----:B----4-:R-:W-:Y:S02]  /*2430*/  UISETP.NE.AND UP2, UPT, UR20, 0x1, UPT ;  /* 0x000000011400788c */ /* 0x010fe4000bf45270 */
[----:B------:R-:W-:Y:S02]  /*2440*/  USHF.R.U32.HI UR4, URZ, UR13, UR4 ;  /* 0x0000000dff047299 */ /* 0x000fe40008011604 */
[----:B------:R-:W-:-:S02]  /*2450*/  USEL UR5, UR37, UR8, !UP0 ;  /* 0x0000000825057287 */ /* 0x000fc4000c000000 */
[----:B------:R-:W-:Y:S02]  /*2460*/  USEL UR8, UR38, UR4, !UP2 ;  /* 0x0000000426087287 */ /* 0x000fe4000d000000 */
[----:B-1----:R-:W-:Y:S01]  /*2470*/  UIMAD.WIDE.U32 UR16, UR5, UR10, URZ ;  /* 0x0000000a051072a5 */ /* 0x002fe2000f8e00ff */
[----:B------:R-:W-:Y:S01]  /*2480*/  UMOV UR4, UR29 ;  /* 0x0000001d00047c82 */ /* 0x000fe20008000000 */
[----:B------:R-:W-:Y:S02]  /*2490*/  UIMAD.WIDE.U32 UR18, UR31, UR12, URZ ;  /* 0x0000000c1f1272a5 */ /* 0x000fe4000f8e00ff */
[----:B------:R-:W-:-:S03]  /*24a0*/  UIMAD.WIDE.U32 UR28, UR8, UR10, URZ ;  /* 0x0000000a081c72a5 */ /* 0x000fc6000f8e00ff */
[----:B------:R-:W-:Y:S01]  /*24b0*/  UMOV UR16, UR17 ;  /* 0x0000001100107c82 */ /* 0x000fe20008000000 */
[----:B------:R-:W-:Y:S02]  /*24c0*/  USHF.R.U32.HI UR4, URZ, UR24, UR4 ;  /* 0x00000018ff047299 */ /* 0x000fe40008011604 */
[----:B------:R-:W-:Y:S01]  /*24d0*/  @UP3 USHF.R.U32.HI UR5, URZ, UR11, UR16 ;  /* 0x0000000bff053299 */ /* 0x000fe20008011610 */
[----:B------:R-:W-:Y:S01]  /*24e0*/  UMOV UR18, UR19 ;  /* 0x0000001300127c82 */ /* 0x000fe20008000000 */
[----:B------:R-:W-:Y:S01]  /*24f0*/  UMOV UR28, UR29 ;  /* 0x0000001d001c7c82 */ /* 0x000fe20008000000 */
[----:B------:R-:W-:Y:S02]  /*2500*/  USHF.R.U32.HI UR13, URZ, UR13, UR18 ;  /* 0x0000000dff0d7299 */ /* 0x000fe40008011612 */
[----:B------:R-:W-:Y:S02]  /*2510*/  USEL UR4, UR30, UR4, !UP0 ;  /* 0x000000041e047287 */ /* 0x000fe4000c000000 */
[----:B------:R-:W-:-:S02]  /*2520*/  @UP3 USHF.R.U32.HI UR8, URZ, UR11, UR28 ;  /* 0x0000000bff083299 */ /* 0x000fc4000801161c */
[----:B------:R-:W-:Y:S02]  /*2530*/  UIMAD UR9, UR42, UR5, URZ ;  /* 0x000000052a0972a4 */ /* 0x000fe4000f8e02ff */
[----:B------:R-:W-:Y:S02]  /*2540*/  USEL UR5, UR31, UR13, !UP2 ;  /* 0x0000000d1f057287 */ /* 0x000fe4000d000000 */
[----:B------:R-:W-:Y:S02]  /*2550*/  UIMAD UR12, UR42, UR8, URZ ;  /* 0x000000082a0c72a4 */ /* 0x000fe4000f8e02ff */
[----:B------:R-:W-:Y:S02]  /*2560*/  UISETP.GE.AND UP0, UPT, UR4, UR9, UPT ;  /* 0x000000090400728c */ /* 0x000fe4000bf06270 */
[----:B------:R-:W-:Y:S02]  /*2570*/  UIMAD.WIDE.U32 UR16, UR4, UR10, URZ ;  /* 0x0000000a041072a5 */ /* 0x000fe4000f8e00ff */
[----:B------:R-:W-:-:S02]  /*2580*/  UISETP.GE.OR UP0, UPT, UR5, UR12, UP0 ;  /* 0x0000000c0500728c */ /* 0x000fc40008706670 */
        /* <DEDUP_REMOVED lines=19> */
.L_x_40:
[----:B------:R-:W2:Y:S02]  /*26c0*/  LDCU UR4, c[0x0][0xb30] ;  /* 0x00016600ff0477ac */ /* 0x000ea40008000800 */
[----:B--2---:R-:W-:-:S09]  /*26d0*/  UISETP.NE.AND UP0, UPT, UR4, 0x1, UPT ;  /* 0x000000010400788c */ /* 0x004fd2000bf05270 */
[----:B------:R-:W-:Y:S05]  /*26e0*/  BRA.U UP0, `(.L_x_41) ;  /* 0x0000000100447547 */ /* 0x000fea000b800000 */
[----:B------:R-:W2:Y:S01]  /*26f0*/  LDCU.128 UR12, c[0x0][0xb10] ;  /* 0x00016200ff0c77ac */ /* 0x000ea20008000c00 */
[----:B------:R-:W3:Y:S01]  /*2700*/  LDCU UR10, c[0x0][0xb0c] ;  /* 0x00016180ff0a77ac */ /* 0x000ee20008000800 */
[----:B------:R-:W4:Y:S01]  /*2710*/  LDCU UR11, c[0x0][0xb20] ;  /* 0x00016400ff0b77ac */ /* 0x000f220008000800 */
[----:B--2---:R-:W-:Y:S02]  /*2720*/  UIMAD.WIDE.U32 UR8, UR31, UR12, URZ ;  /* 0x0000000c1f0872a5 */ /* 0x004fe4000f8e00ff */
[----:B------:R-:W-:Y:S02]  /*2730*/  UIMAD.WIDE.U32 UR4, UR30, UR15, URZ ;  /* 0x0000000f1e0472a5 */ /* 0x000fe4000f8e00ff */
[----:B---3--:R-:W-:Y:S02]  /*2740*/  UISETP.NE.AND UP2, UPT, UR10, 0x1, UPT ;  /* 0x000000010a00788c */ /* 0x008fe4000bf45270 */
[----:B------:R-:W-:Y:S01]  /*2750*/  UISETP.NE.AND UP0, UPT, UR14, 0x1, UPT ;  /* 0x000000010e00788c */ /* 0x000fe2000bf05270 */
[----:B------:R-:W-:-:S02]  /*2760*/  UMOV UR8, UR9 ;  /* 0x0000000900087c82 */ /* 0x000fc40008000000 */
[----:B------:R-:W-:Y:S01]  /*2770*/  UMOV UR4, UR5 ;  /* 0x0000000500047c82 */ /* 0x000fe20008000000 */
[----:B------:R-:W-:Y:S02]  /*2780*/  USHF.R.U32.HI UR13, URZ, UR13, UR8 ;  /* 0x0000000dff0d7299 */ /* 0x000fe40008011608 */
[----:B----4-:R-:W-:Y:S02]  /*2790*/  USHF.R.U32.HI UR4, URZ, UR11, UR4 ;  /* 0x0000000bff047299 */ /* 0x010fe40008011604 */
[----:B------:R-:W-:Y:S02]  /*27a0*/  USEL UR5, UR31, UR13, !UP2 ;  /* 0x0000000d1f057287 */ /* 0x000fe4000d000000 */
[----:B------:R-:W-:-:S04]  /*27b0*/  USEL UR4, UR30, UR4, !UP0 ;  /* 0x000000041e047287 */ /* 0x000fc8000c000000 */
[----:B------:R-:W-:Y:S02]  /*27c0*/  UIADD3 UR8, UPT, UPT, UR5, -UR4, URZ ;  /* 0x8000000405087290 */ /* 0x000fe4000fffe0ff */
[----:B------:R-:W-:Y:S02]  /*27d0*/  UIADD3 UR4, UPT, UPT, -UR5, UR4, URZ ;  /* 0x0000000405047290 */ /* 0x000fe4000fffe1ff */
[----:B------:R-:W-:Y:S02]  /*27e0*/  UIMAD UR30, UR8, UR14, UR30 ;  /* 0x0000000e081e72a4 */ /* 0x000fe4000f8e021e */
[----:B------:R-:W-:-:S12]  /*27f0*/  UIMAD UR31, UR4, UR10, UR31 ;  /* 0x0000000a041f72a4 */ /* 0x000fd8000f8e021f */
.L_x_41:
[----:B------:R-:W-:Y:S01]  /*2800*/  VIADD R11, R11, 0x1 ;  /* 0x000000010b0b7836 */ /* 0x000fe20000000000 */
[----:B------:R-:W-:Y:S02]  /*2810*/  R2UR UR5, R161 ;  /* 0x00000000a10572ca */ /* 0x000fe400000e0000 */
[----:B------:R-:W-:Y:S02]  /*2820*/  R2UR UR4, R160 ;  /* 0x00000000a00472ca */ /* 0x000fe400000e0000 */
[C---:B------:R-:W-:Y:S02]  /*2830*/  ISETP.NE.AND P0, PT, R11.reuse, 0x2, PT ;  /* 0x000000020b00780c */ /* 0x040fe40003f05270 */
[----:B------:R-:W-:Y:S02]  /*2840*/  PLOP3.LUT P1, PT, PT, PT, PT, 0x80, 0x8 ;  /* 0x000000000008781c */ /* 0x000fe40003f2f070 */
[----:B------:R-:W-:Y:S02]  /*2850*/  SEL R3, RZ, 0x1, P0 ;  /* 0x00000001ff037807 */ /* 0x000fe40000000000 */
[----:B------:R-:W-:-:S02]  /*2860*/  SEL R11, R11, RZ, P0 ;  /* 0x000000ff0b0b7207 */ /* 0x000fc40000000000 */
[----:B------:R-:W-:Y:S01]  /*2870*/  LOP3.LUT R10, R10, R3, RZ, 0x3c, !PT ;  /* 0x000000030a0a7212 */ /* 0x000fe200078e3cff */
[----:B------:R-:W-:Y:S02]  /*2880*/  UIADD3 UR16, UPT, UPT, UR31, UR5, URZ ;  /* 0x000000051f107290 */ /* 0x000fe4000fffe0ff */
[----:B------:R-:W-:Y:S01]  /*2890*/  UIADD3 UR20, UPT, UPT, UR30, UR4, URZ ;  /* 0x000000041e147290 */ /* 0x000fe2000fffe0ff */
[----:B------:R-:W-:Y:S11]  /*28a0*/  BRA.U UP1, `(.L_x_42) ;  /* 0xfffffff101247547 */ /* 0x000ff6000b83ffff */
[----:B------:R-:W-:Y:S01]  /*28b0*/  UIADD3 UR6, UPT, UPT, UR6, 0x18, URZ ;  /* 0x0000001806067890 */ /* 0x000fe2000fffe0ff */
[----:B------:R-:W-:-:S03]  /*28c0*/  SHF.L.U32 R3, R12, 0x1f, RZ ;  /* 0x0000001f0c037819 */ /* 0x000fc600000006ff */
[----:B------:R-:W-:-:S09]  /*28d0*/  ULEA UR4, UR7, UR6, 0x3 ;  /* 0x0000000607047291 */ /* 0x000fd2000f8e18ff */
[----:B------:R-:W2:Y:S02]  /*28e0*/  SYNCS.PHASECHK.TRANS64.TRYWAIT P0, [UR4], R3 ;  /* 0x00000003ff0075a7 */ /* 0x000ea40008001104 */
[----:B--2---:R-:W-:Y:S05]  /*28f0*/  @!P0 BRA `(.L_x_43) ;  /* 0x0000009400308947 */ /* 0x004fea0003800000 */
.L_x_148:
[----:B------:R-:W-:-:S04]  /*2900*/  UIADD3 UR4, UPT, UPT, UR7, 0x1, URZ ;  /* 0x0000000107047890 */ /* 0x000fc8000fffe0ff */
[----:B------:R-:W-:-:S04]  /*2910*/  UISETP.NE.AND UP0, UPT, UR4, 0x3, UPT ;  /* 0x000000030400788c */ /* 0x000fc8000bf05270 */
[----:B------:R-:W-:Y:S02]  /*2920*/  USEL UR7, URZ, 0x1, UP0 ;  /* 0x00000001ff077887 */ /* 0x000fe40008000000 */
[----:B------:R-:W-:-:S04]  /*2930*/  USEL UR4, UR4, URZ, UP0 ;  /* 0x000000ff04047287 */ /* 0x000fc80008000000 */
[----:B------:R-:W-:Y:S01]  /*2940*/  ULEA UR5, UR4, UR6, 0x3 ;  /* 0x0000000604057291 */ /* 0x000fe2000f8e18ff */
[----:B------:R-:W-:-:S04]  /*2950*/  LOP3.LUT R12, R12, UR7, RZ, 0x3c, !PT ;  /* 0x000000070c0c7c12 */ /* 0x000fc8000f8e3cff */
[----:B-1----:R-:W-:-:S04]  /*2960*/  SHF.L.U32 R3, R12, 0x1f, RZ ;  /* 0x0000001f0c037819 */ /* 0x002fc800000006ff */
[----:B------:R-:W1:Y:S02]  /*2970*/  SYNCS.PHASECHK.TRANS64.TRYWAIT P0, [UR5], R3 ;  /* 0x00000003ff0075a7 */ /* 0x000e640008001105 */
[----:B-1----:R-:W-:Y:S05]  /*2980*/  @!P0 BRA `(.L_x_44) ;  /* 0x0000009400248947 */ /* 0x002fea0003800000 */
.L_x_150:
[----:B------:R-:W-:-:S04]  /*2990*/  UIADD3 UR4, UPT, UPT, UR4, 0x1, URZ ;  /* 0x0000000104047890 */ /* 0x000fc8000fffe0ff */
[----:B------:R-:W-:-:S04]  /*29a0*/  UISETP.NE.AND UP0, UPT, UR4, 0x3, UPT ;  /* 0x000000030400788c */ /* 0x000fc8000bf05270 */
[----:B------:R-:W-:Y:S02]  /*29b0*/  USEL UR5, URZ, 0x1, UP0 ;  /* 0x00000001ff057887 */ /* 0x000fe40008000000 */
[----:B------:R-:W-:-:S04]  /*29c0*/  USEL UR4, UR4, URZ, UP0 ;  /* 0x000000ff04047287 */ /* 0x000fc80008000000 */
[----:B------:R-:W-:Y:S01]  /*29d0*/  ULEA UR4, UR4, UR6, 0x3 ;  /* 0x0000000604047291 */ /* 0x000fe2000f8e18ff */
[----:B-1----:R-:W-:-:S04]  /*29e0*/  LOP3.LUT R3, R12, UR5, RZ, 0x3c, !PT ;  /* 0x000000050c037c12 */ /* 0x002fc8000f8e3cff */
[----:B------:R-:W-:Y:S01]  /*29f0*/  SHF.L.U32 R3, R3, 0x1f, RZ ;  /* 0x0000001f03037819 */ /* 0x000fe200000006ff */
[----:B------:R-:W-:-:S07]  /*2a00*/  IMAD.U32 R0, RZ, RZ, UR4 ;  /* 0x00000004ff007e24 */ /* 0x000fce000f8e00ff */
.L_x_45:
[----:B-1----:R1:W2:Y:S02]  /*2a10*/  SYNCS.PHASECHK.TRANS64.TRYWAIT P0, [R0+URZ], R3 ;  /* 0x00000003000075a7 */ /* 0x0022a400080011ff */
[----:B--2---:R-:W-:Y:S05]  /*2a20*/  @!P0 NANOSLEEP.SYNCS 0x989680 ;  /* 0x009896800000895d */ /* 0x004fea0003900000 */
[----:B------:R-:W2:Y:S02]  /*2a30*/  @!P0 SYNCS.PHASECHK.TRANS64 P0, [R0+URZ], R3 ;  /* 0x00000003000085a7 */ /* 0x000ea400080010ff */
[----:B--2---:R-:W-:Y:S05]  /*2a40*/  @P0 EXIT ;  /* 0x000000000000094d */ /* 0x004fea0003800000 */
[----:B------:R-:W-:Y:S05]  /*2a50*/  BRA `(.L_x_45) ;  /* 0xfffffffc00ec7947 */ /* 0x000fea000383ffff */
.L_x_22:
[----:B------:R-:W-:-:S04]  /*2a60*/  UISETP.NE.AND UP0, UPT, UR45, URZ, UPT ;  /* 0x000000ff2d00728c */ /* 0x000fc8000bf05270 */
[----:B------:R-:W-:-:S09]  /*2a70*/  UISETP.NE.OR UP0, UPT, UR17, 0x1, UP0 ;  /* 0x000000011100788c */ /* 0x000fd20008705670 */
[----:B------:R-:W-:Y:S05]  /*2a80*/  BRA.U UP0, `(.L_x_46) ;  /* 0x0000000500487547 */ /* 0x000fea000b800000 */
[----:B------:R-:W-:Y:S01]  /*2a90*/  ISETP.GE.U32.AND P2, PT, R3, 0x4, PT ;  /* 0x000000040300780c */ /* 0x000fe20003f46070 */
[----:B------:R-:W-:Y:S01]  /*2aa0*/  IMAD.MOV.U32 R12, RZ, RZ, 0x1 ;  /* 0x00000001ff0c7424 */ /* 0x000fe200078e00ff */
[----:B------:R-:W-:Y:S02]  /*2ab0*/  CS2R R10, SRZ ;  /* 0x00000000000a7805 */ /* 0x000fe4000001ff00 */
[----:B------:R-:W-:Y:S01]  /*2ac0*/  CS2R R8, SRZ ;  /* 0x0000000000087805 */ /* 0x000fe2000001ff00 */
[----:B------:R-:W-:Y:S01]  /*2ad0*/  UMOV UR6, 0x400 ;  /* 0x0000040000067882 */ /* 0x000fe20000000000 */
[----:B------:R-:W-:Y:S01]  /*2ae0*/  UMOV UR5, URZ ;  /* 0x000000ff00057c82 */ /* 0x000fe20008000000 */
[----:B------:R-:W-:-:S12]  /*2af0*/  ULEA UR6, UR45, UR6, 0x18 ;  /* 0x000000062d067291 */ /* 0x000fd8000f8ec0ff */
.L_x_50:
[----:B------:R-:W-:Y:S02]  /*2b00*/  LEA R0, R8, UR6, 0x3 ;  /* 0x0000000608007c11 */ /* 0x000fe4000f8e18ff */
[----:B------:R-:W-:-:S03]  /*2b10*/  SHF.L.U32 R5, R9, 0x1f, RZ ;  /* 0x0000001f09057819 */ /* 0x000fc600000006ff */
[----:B------:R-:W-:Y:S01]  /*2b20*/  VIADD R4, R0, 0xd0 ;  /* 0x000000d000047836 */ /* 0x000fe20000000000 */
[----:B------:R-:W1:Y:S02]  /*2b30*/  SYNCS.PHASECHK.TRANS64.TRYWAIT P0, [R0+URZ+0xc0], R5 ;  /* 0x0000c005000075a7 */ /* 0x000e6400080011ff */
[----:B-1----:R-:W-:Y:S05]  /*2b40*/  @!P0 BRA `(.L_x_47) ;  /* 0x0000009000cc8947 */ /* 0x002fea0003800000 */
.L_x_151:
[----:B------:R-:W-:Y:S01]  /*2b50*/  ULEA UR4, UR5, UR6, 0x3 ;  /* 0x0000000605047291 */ /* 0x000fe2000f8e18ff */
[----:B------:R-:W-:Y:S01]  /*2b60*/  PRMT R4, RZ, 0x654, R4 ;  /* 0x00000654ff047816 */ /* 0x000fe20000000004 */
[----:B-1----:R-:W-:Y:S01]  /*2b70*/  @!P2 IMAD.MOV.U32 R5, RZ, RZ, 0x10 ;  /* 0x00000010ff05a424 */ /* 0x002fe200078e00ff */
[----:B------:R-:W-:Y:S01]  /*2b80*/  SHF.L.U32 R7, R12, 0x1f, RZ ;  /* 0x0000001f0c077819 */ /* 0x000fe200000006ff */
[----:B------:R-:W-:Y:S01]  /*2b90*/  UIADD3 UR7, UPT, UPT, UR4, 0x80, URZ ;  /* 0x0000008004077890 */ /* 0x000fe2000fffe0ff */
[----:B------:R1:W-:Y:S05]  /*2ba0*/  SYNCS.ARRIVE.TRANS64.RED.A1T0 RZ, [R4+URZ], RZ ;  /* 0x000000ff04ff79a7 */ /* 0x0003ea00081004ff */
[----:B------:R-:W-:Y:S01]  /*2bb0*/  IMAD.U32 R0, RZ, RZ, UR7 ;  /* 0x00000007ff007e24 */ /* 0x000fe2000f8e00ff */
[----:B------:R-:W2:Y:S04]  /*2bc0*/  SYNCS.PHASECHK.TRANS64.TRYWAIT P0, [UR4+0x90], R7 ;  /* 0x00009007ff0075a7 */ /* 0x000ea80008001104 */
[----:B------:R-:W-:Y:S01]  /*2bd0*/  PRMT R13, R3, 0x654, R0 ;  /* 0x00000654030d7816 */ /* 0x000fe20000000000 */
[----:B-12---:R-:W-:Y:S06]  /*2be0*/  @!P0 BRA `(.L_x_48) ;  /* 0x0000009000b88947 */ /* 0x006fec0003800000 */
.L_x_153:
[----:B------:R-:W-:Y:S01]  /*2bf0*/  ULEA UR8, UR5, UR6, 0x4 ;  /* 0x0000000605087291 */ /* 0x000fe2000f8e20ff */
[----:B------:R-:W-:Y:S01]  /*2c00*/  SEL R2, R13, R2, !P2 ;  /* 0x000000020d027207 */ /* 0x000fe20005000000 */
[----:B------:R-:W-:Y:S01]  /*2c10*/  UIADD3 UR9, UPT, UPT, UR4, 0x80, URZ ;  /* 0x0000008004097890 */ /* 0x000fe2000fffe0ff */
[----:B-1----:R-:W-:Y:S01]  /*2c20*/  LEA R0, R11, UR6, 0x3 ;  /* 0x000000060b007c11 */ /* 0x002fe2000f8e18ff */
[----:B------:R-:W-:Y:S01]  /*2c30*/  UIADD3 UR8, UPT, UPT, UR8, 0xf0, URZ ;  /* 0x000000f008087890 */ /* 0x000fe2000fffe0ff */
[----:B------:R1:W-:Y:S01]  /*2c40*/  @!P2 SYNCS.ARRIVE.TRANS64.RED RZ, [R2+URZ], R5 ;  /* 0x0000000502ffa9a7 */ /* 0x0003e200080004ff */
[----:B------:R-:W-:Y:S01]  /*2c50*/  UIADD3 UR4, UPT, UPT, UR5, 0x1, URZ ;  /* 0x0000000105047890 */ /* 0x000fe2000fffe0ff */
[----:B------:R-:W-:-:S03]  /*2c60*/  VIADD R8, R8, 0x1 ;  /* 0x0000000108087836 */ /* 0x000fc60000000000 */
[----:B------:R-:W-:Y:S02]  /*2c70*/  UISETP.NE.AND UP0, UPT, UR4, 0x2, UPT ;  /* 0x000000020400788c */ /* 0x000fe4000bf05270 */
[----:B------:R-:W-:Y:S01]  /*2c80*/  ISETP.NE.AND P0, PT, R8, 0x2, PT ;  /* 0x000000020800780c */ /* 0x000fe20003f05270 */
[----:B------:R-:W-:Y:S06]  /*2c90*/  UGETNEXTWORKID.BROADCAST [UR8], [UR9] ;  /* 0x00000000080073ca */ /* 0x000fec0008000100 */
[----:B------:R-:W-:Y:S02]  /*2ca0*/  USEL UR7, URZ, 0x1, UP0 ;  /* 0x00000001ff077887 */ /* 0x000fe40008000000 */
[----:B------:R-:W-:-:S04]  /*2cb0*/  USEL UR5, UR4, URZ, UP0 ;  /* 0x000000ff04057287 */ /* 0x000fc80008000000 */
[----:B------:R-:W-:Y:S02]  /*2cc0*/  LOP3.LUT R12, R12, UR7, RZ, 0x3c, !PT ;  /* 0x000000070c0c7c12 */ /* 0x000fe4000f8e3cff */
[----:B-1----:R-:W-:-:S04]  /*2cd0*/  SHF.L.U32 R5, R10, 0x1f, RZ ;  /* 0x0000001f0a057819 */ /* 0x002fc800000006ff */
[----:B------:R-:W1:Y:S02]  /*2ce0*/  SYNCS.PHASECHK.TRANS64.TRYWAIT P1, [R0+URZ+0x80], R5 ;  /* 0x00008005000075a7 */ /* 0x000e6400080211ff */
[----:B-1----:R-:W-:Y:S05]  /*2cf0*/  @!P1 BRA `(.L_x_49) ;  /* 0x00000090008c9947 */ /* 0x002fea0003800000 */
.L_x_154:
[C---:B------:R-:W-:Y:S01]  /*2d00*/  LEA R4, R11.reuse, UR6, 0x4 ;  /* 0x000000060b047c11 */ /* 0x040fe2000f8e20ff */
[----:B-1----:R-:W-:Y:S01]  /*2d10*/  VIADD R0, R0, 0x90 ;  /* 0x0000009000007836 */ /* 0x002fe20000000000 */
[----:B------:R-:W-:Y:S01]  /*2d20*/  SEL R8, R8, RZ, P0 ;  /* 0x000000ff08087207 */ /* 0x000fe20000000000 */
[----:B------:R-:W-:-:S03]  /*2d30*/  VIADD R11, R11, 0x1 ;  /* 0x000000010b0b7836 */ /* 0x000fc60000000000 */
[----:B------:R-:W1:Y:S01]  /*2d40*/  LDS.128 R4, [R4+0xf0] ;  /* 0x0000f00004047984 */ /* 0x000e620000000c00 */
[----:B------:R-:W-:Y:S02]  /*2d50*/  PRMT R0, RZ, 0x654, R0 ;  /* 0x00000654ff007816 */ /* 0x000fe40000000000 */
[C---:B------:R-:W-:Y:S01]  /*2d60*/  ISETP.NE.AND P1, PT, R11.reuse, 0x2, PT ;  /* 0x000000020b00780c */ /* 0x040fe20003f25270 */
[----:B------:R-:W-:Y:S01]  /*2d70*/  @!PT LDS RZ, [RZ] ;  /* 0x00000000fffff984 */ /* 0x000fe20000000800 */
[----:B------:R-:W-:Y:S01]  /*2d80*/  @!PT LDS RZ, [RZ] ;  /* 0x00000000fffff984 */ /* 0x000fe20000000800 */
[----:B------:R-:W-:Y:S01]  /*2d90*/  @!PT LDS RZ, [RZ] ;  /* 0x00000000fffff984 */ /* 0x000fe20000000800 */
[----:B------:R-:W-:Y:S01]  /*2da0*/  @!PT LDS RZ, [RZ] ;  /* 0x00000000fffff984 */ /* 0x000fe20000000800 */
[----:B------:R2:W-:Y:S06]  /*2db0*/  MEMBAR.ALL.CTA ;  /* 0x0000000000007992 */ /* 0x0005ec0000008000 */
[----:B--2---:R-:W2:Y:S01]  /*2dc0*/  FENCE.VIEW.ASYNC.S ;  /* 0x00000000000073c6 */ /* 0x004ea20000000000 */
[----:B------:R-:W-:Y:S01]  /*2dd0*/  SEL R11, R11, RZ, P1 ;  /* 0x000000ff0b0b7207 */ /* 0x000fe20000800000 */
[----:B--2---:R2:W-:Y:S01]  /*2de0*/  SYNCS.ARRIVE.TRANS64.RED.A1T0 RZ, [R0+URZ], RZ ;  /* 0x000000ff00ff79a7 */ /* 0x0045e200081004ff */
[----:B-1----:R-:W-:-:S02]  /*2df0*/  LOP3.LUT P3, RZ, R6, 0x1, RZ, 0xc0, !PT ;  /* 0x0000000106ff7812 */ /* 0x002fc4000786c0ff */
[----:B------:R-:W-:-:S04]  /*2e00*/  SEL R5, RZ, 0x1, P1 ;  /* 0x00000001ff057807 */ /* 0x000fc80000800000 */
[----:B------:R-:W-:Y:S02]  /*2e10*/  LOP3.LUT R10, R10, R5, RZ, 0x3c, !PT ;  /* 0x000000050a0a7212 */ /* 0x000fe400078e3cff */
[----:B--2---:R-:W-:-:S04]  /*2e20*/  SEL R0, RZ, 0x1, P0 ;  /* 0x00000001ff007807 */ /* 0x004fc80000000000 */
[----:B------:R-:W-:Y:S01]  /*2e30*/  LOP3.LUT R9, R9, R0, RZ, 0x3c, !PT ;  /* 0x0000000009097212 */ /* 0x000fe200078e3cff */
[----:B------:R-:W-:Y:S06]  /*2e40*/  @P3 BRA `(.L_x_50) ;  /* 0xfffffffc002c3947 */ /* 0x000fec000383ffff */
[----:B------:R-:W-:Y:S01]  /*2e50*/  ULEA UR4, UR5, UR6, 0x3 ;  /* 0x0000000605047291 */ /* 0x000fe2000f8e18ff */
[----:B------:R-:W-:-:S08]  /*2e60*/  SHF.L.U32 R3, R12, 0x1f, RZ ;  /* 0x0000001f0c037819 */ /* 0x000fd000000006ff */
[----:B------:R-:W1:Y:S02]  /*2e70*/  SYNCS.PHASECHK.TRANS64 P0, [UR4+0x90], R3 ;  /* 0x00009003ff0075a7 */ /* 0x000e640008001004 */
[----:B-1----:R-:W-:Y:S05]  /*2e80*/  @P0 BRA `(.L_x_51) ;  /* 0x0000000000080947 */ /* 0x002fea0003800000 */
[----:B------:R-:W1:Y:S02]  /*2e90*/  SYNCS.PHASECHK.TRANS64.TRYWAIT P0, [UR4+0x90], R3 ;  /* 0x00009003ff0075a7 */ /* 0x000e640008001104 */
[----:B-1----:R-:W-:Y:S05]  /*2ea0*/  @!P0 BRA `(.L_x_52) ;  /* 0x0000009000348947 */ /* 0x002fea0003800000 */
.L_x_51:
[----:B------:R-:W-:-:S04]  /*2eb0*/  UIADD3 UR7, UPT, UPT, UR5, 0x1, URZ ;  /* 0x0000000105077890 */ /* 0x000fc8000fffe0ff */
[----:B------:R-:W-:-:S04]  /*2ec0*/  UISETP.NE.AND UP0, UPT, UR7, 0x2, UPT ;  /* 0x000000020700788c */ /* 0x000fc8000bf05270 */
[----:B------:R-:W-:Y:S02]  /*2ed0*/  USEL UR8, URZ, 0x1, UP0 ;  /* 0x00000001ff087887 */ /* 0x000fe40008000000 */
[----:B------:R-:W-:-:S04]  /*2ee0*/  USEL UR7, UR7, URZ, UP0 ;  /* 0x000000ff07077287 */ /* 0x000fc80008000000 */
[----:B------:R-:W-:Y:S01]  /*2ef0*/  ULEA UR7, UR7, UR6, 0x3 ;  /* 0x0000000607077291 */ /* 0x000fe2000f8e18ff */
[----:B-1----:R-:W-:-:S04]  /*2f00*/  LOP3.LUT R3, R12, UR8, RZ, 0x3c, !PT ;  /* 0x000000080c037c12 */ /* 0x002fc8000f8e3cff */
[----:B------:R-:W-:-:S04]  /*2f10*/  SHF.L.U32 R0, R3, 0x1f, RZ ;  /* 0x0000001f03007819 */ /* 0x000fc800000006ff */
[----:B------:R-:W1:Y:S02]  /*2f20*/  SYNCS.PHASECHK.TRANS64 P0, [UR7+0x90], R0 ;  /* 0x00009000ff0075a7 */ /* 0x000e640008001007 */
[----:B-1----:R-:W-:Y:S05]  /*2f30*/  @P0 EXIT ;  /* 0x000000000000094d */ /* 0x002fea0003800000 */
[----:B------:R-:W-:Y:S02]  /*2f40*/  SHF.L.U32 R3, R3, 0x1f, RZ ;  /* 0x0000001f03037819 */ /* 0x000fe400000006ff */
[----:B------:R-:W-:-:S07]  /*2f50*/  MOV R0, UR7 ;  /* 0x0000000700007c02 */ /* 0x000fce0008000f00 */
.L_x_53:
[----:B-1----:R1:W2:Y:S02]  /*2f60*/  SYNCS.PHASECHK.TRANS64.TRYWAIT P0, [R0+URZ+0x90], R3 ;  /* 0x00009003000075a7 */ /* 0x0022a400080011ff */
[----:B--2---:R-:W-:Y:S05]  /*2f70*/  @!P0 NANOSLEEP.SYNCS 0x989680 ;  /* 0x009896800000895d */ /* 0x004fea0003900000 */
[----:B------:R-:W2:Y:S02]  /*2f80*/  @!P0 SYNCS.PHASECHK.TRANS64 P0, [R0+URZ+0x90], R3 ;  /* 0x00009003000085a7 */ /* 0x000ea400080010ff */
[----:B--2---:R-:W-:Y:S05]  /*2f90*/  @P0 EXIT ;  /* 0x000000000000094d */ /* 0x004fea0003800000 */
[----:B------:R-:W-:Y:S05]  /*2fa0*/  BRA `(.L_x_53) ;  /* 0xfffffffc00ec7947 */ /* 0x000fea000383ffff */
.L_x_46:
[----:B------:R-:W-:Y:S05]  /*2fb0*/  BRA.U UP4, `(.L_x_54) ;  /* 0x0000001104907547 */ /* 0x000fea000b800000 */
[----:B------:R-:W-:Y:S01]  /*2fc0*/  UMOV UR4, 0x40 ;  /* 0x0000004000047882 */ /* 0x000fe20000000000 */
[----:B------:R-:W-:Y:S01]  /*2fd0*/  NOP ;  /* 0x0000000000007918 */ /* 0x000fe20000000000 */
[----:B------:R-:W-:Y:S01]  /*2fe0*/  ULEA UR5, UR45, UR4, 0x18 ;  /* 0x000000042d057291 */ /* 0x000fe2000f8ec0ff */
[----:B------:R-:W-:Y:S02]  /*2ff0*/  UMOV UR6, 0x400 ;  /* 0x0000040000067882 */ /* 0x000fe40000000000 */
[----:B------:R-:W-:-:S06]  /*3000*/  ULEA UR6, UR45, UR6, 0x18 ;  /* 0x000000062d067291 */ /* 0x000fcc000f8ec0ff */
[----:B------:R-:W1:Y:S02]  /*3010*/  LDS.U8 R3, [UR5+0x1c] ;  /* 0x00001c05ff037984 */ /* 0x000e640008000000 */
[----:B-1----:R-:W-:-:S13]  /*3020*/  ISETP.NE.AND P0, PT, R3, RZ, PT ;  /* 0x000000ff0300720c */ /* 0x002fda0003f05270 */
[----:B------:R-:W-:Y:S05]  /*3030*/  @P0 BRA `(.L_x_55) ;  /* 0x0000000400080947 */ /* 0x000fea0003800000 */
[----:B------:R-:W-:Y:S02]  /*3040*/  UISETP.NE.U32.AND UP1, UPT, UR47, 0x1, UPT ;  /* 0x000000012f00788c */ /* 0x000fe4000bf25070 */
[----:B------:R-:W-:-:S07]  /*3050*/  UIADD3 UR7, UPT, UPT, UR5, 0x8, URZ ;  /* 0x0000000805077890 */ /* 0x000fce000fffe0ff */
[----:B------:R-:W-:Y:S05]  /*3060*/  BRA.U !UP1, `(.L_x_56) ;  /* 0x00000001099c7547 */ /* 0x000fea000b800000 */
[----:B------:R-:W-:Y:S01]  /*3070*/  ELECT P0, URZ, PT ;  /* 0x0000000000ff782f */ /* 0x000fe20003800000 */
[----:B------:R-:W-:-:S12]  /*3080*/  BSSY B0, `(.L_x_56) ;  /* 0x0000025000007945 */ /* 0x000fd80003800000 */
[----:B------:R-:W-:Y:S05]  /*3090*/  @!P0 BRA `(.L_x_57) ;  /* 0x00000000008c8947 */ /* 0x000fea0003800000 */
[----:B------:R-:W-:-:S05]  /*30a0*/  UMOV UR4, 0x10 ;  /* 0x0000001000047882 */ /* 0x000fca0000000000 */
[----:B------:R-:W-:Y:S04]  /*30b0*/  DEPBAR.LE SB1, 0x36 ;  /* 0x00009d800000791a */ /* 0x000fe80000000000 */
[----:B------:R-:W1:Y:S02]  /*30c0*/  UTCATOMSWS.2CTA.FIND_AND_SET.ALIGN UP0, UR4, UR4 ;  /* 0x00000004000475e3 */ /* 0x000e640008200800 */
[----:B-1----:R-:W-:Y:S01]  /*30d0*/  MOV R10, UR4 ;  /* 0x00000004000a7c02 */ /* 0x002fe20008000f00 */
[----:B------:R-:W-:Y:S06]  /*30e0*/  BRA.U UP0, `(.L_x_58) ;  /* 0x0000000100187547 */ /* 0x000fec000b800000 */
.L_x_59:
[----:B------:R-:W-:Y:S05]  /*30f0*/  NANOSLEEP 0x64 ;  /* 0x000000640000795d */ /* 0x000fea0003800000 */
[----:B------:R-:W-:-:S05]  /*3100*/  UMOV UR4, 0x10 ;  /* 0x0000001000047882 */ /* 0x000fca0000000000 */
[----:B------:R-:W-:Y:S04]  /*3110*/  DEPBAR.LE SB1, 0x36 ;  /* 0x00009d800000791a */ /* 0x000fe80000000000 */
[----:B------:R-:W1:Y:S02]  /*3120*/  UTCATOMSWS.2CTA.FIND_AND_SET.ALIGN UP0, UR4, UR4 ;  /* 0x00000004000475e3 */ /* 0x000e640008200800 */
[----:B-1----:R-:W-:Y:S01]  /*3130*/  MOV R10, UR4 ;  /* 0x00000004000a7c02 */ /* 0x002fe20008000f00 */
[----:B------:R-:W-:Y:S05]  /*3140*/  BRA.U !UP0, `(.L_x_59) ;  /* 0xfffffffd08e87547 */ /* 0x000fea000b83ffff */
.L_x_58:
[----:B------:R-:W1:Y:S01]  /*3150*/  LDS R6, [UR5+0x10] ;  /* 0x00001005ff067984 */ /* 0x000e620008000800 */
[----:B------:R-:W-:Y:S01]  /*3160*/  IMAD.U32 R3, RZ, RZ, UR6 ;  /* 0x00000006ff037e24 */ /* 0x000fe2000f8e00ff */
[----:B------:R-:W-:-:S03]  /*3170*/  MOV R4, UR48 ;  /* 0x0000003000047c02 */ /* 0x000fc60008000f00 */
[----:B------:R-:W-:Y:S01]  /*3180*/  VIADD R3, R3, 0x110 ;  /* 0x0000011003037836 */ /* 0x000fe20000000000 */
[----:B-1----:R-:W-:-:S04]  /*3190*/  SHF.L.U32 R6, R6, 0x1f, RZ ;  /* 0x0000001f06067819 */ /* 0x002fc800000006ff */
[----:B------:R-:W1:Y:S02]  /*31a0*/  SYNCS.PHASECHK.TRANS64.TRYWAIT P0, [UR5+0x8], R6 ;  /* 0x00000806ff0075a7 */ /* 0x000e640008001105 */
[----:B-1----:R-:W-:Y:S05]  /*31b0*/  @P0 BRA `(.L_x_60) ;  /* 0x0000000000080947 */ /* 0x002fea0003800000 */
[----:B------:R-:W1:Y:S02]  /*31c0*/  SYNCS.PHASECHK.TRANS64.TRYWAIT P0, [UR5+0x8], R6 ;  /* 0x00000806ff0075a7 */ /* 0x000e640008001105 */
[----:B-1----:R-:W-:Y:S05]  /*31d0*/  @!P0 BRA `(.L_x_61) ;  /* 0x0000008c00808947 */ /* 0x002fea0003800000 */
.L_x_60:
[----:B------:R-:W-:Y:S01]  /*31e0*/  PRMT R4, R4, 0x654, R3 ;  /* 0x0000065404047816 */ /* 0x000fe20000000003 */
[----:B------:R-:W-:Y:S01]  /*31f0*/  HFMA2 R3, -RZ, RZ, 0, 5.9604644775390625e-08 ;  /* 0x00000001ff037431 */ /* 0x000fe200000001ff */
[----:B------:R-:W-:Y:S01]  /*3200*/  UPRMT UR4, UR48, 0x654, UR7 ;  /* 0x0000065430047896 */ /* 0x000fe20008000007 */
[----:B------:R-:W-:Y:S02]  /*3210*/  IMAD.MOV.U32 R7, RZ, RZ, 0xffff ;  /* 0x0000ffffff077424 */ /* 0x000fe400078e00ff */
[----:B-1----:R-:W-:Y:S02]  /*3220*/  IMAD.MOV.U32 R6, RZ, RZ, 0x4 ;  /* 0x00000004ff067424 */ /* 0x002fe400078e00ff */
[----:B------:R-:W-:Y:S01]  /*3230*/  IMAD.SHL.U32 R9, R10, 0x20, RZ ;  /* 0x000000200a097824 */ /* 0x000fe200078e00ff */
[----:B------:R-:W-:Y:S02]  /*3240*/  MOV R5, UR4 ;  /* 0x0000000400057c02 */ /* 0x000fe40008000f00 */
[-C--:B------:R-:W-:Y:S01]  /*3250*/  SHF.L.U32 R8, R7, R10.reuse, RZ ;  /* 0x0000000a07087219 */ /* 0x080fe200000006ff */
[----:B------:R1:W-:Y:S01]  /*3260*/  SYNCS.ARRIVE.TRANS64.RED RZ, [UR4], R6 ;  /* 0x00000006ffff79a7 */ /* 0x0003e20008000404 */
[----:B------:R-:W-:Y:S01]  /*3270*/  SHF.L.U32 R7, R3, R10, RZ ;  /* 0x0000000a03077219 */ /* 0x000fe200000006ff */
[----:B------:R1:W-:Y:S04]  /*3280*/  STS [UR6+0x110], R9 ;  /* 0x00011009ff007988 */ /* 0x0003e80008000806 */
[----:B------:R1:W-:Y:S04]  /*3290*/  STAS [R4.64], R10 ;  /* 0x0000000a04007dbd */ /* 0x0003e8000c0008ff */
[----:B------:R1:W-:Y:S04]  /*32a0*/  ATOMS.OR RZ, [UR5+0x14], R8 ;  /* 0x00001408ffff798c */ /* 0x0003e8000b000005 */
[----:B------:R1:W-:Y:S04]  /*32b0*/  ATOMS.OR RZ, [UR5+0x18], R7 ;  /* 0x00001807ffff798c */ /* 0x0003e8000b000005 */
[----:B------:R1:W-:Y:S02]  /*32c0*/  ATOMS.XOR RZ, [UR5+0x10], R3 ;  /* 0x00001003ffff798c */ /* 0x0003e4000b800005 */
.L_x_57:
[----:B------:R-:W-:Y:S05]  /*32d0*/  BSYNC B0 ;  /* 0x0000000000007941 */ /* 0x000fea0003800000 */
.L_x_56:
[----:B------:R-:W-:Y:S05]  /*32e0*/  BRA.U UP1, `(.L_x_62) ;  /* 0x00000001016c7547 */ /* 0x000fea000b800000 */
[----:B------:R-:W-:-:S03]  /*32f0*/  UMOV UR4, 0xffffffff ;  /* 0xffffffff00047882 */ /* 0x000fc60000000000 */
[----:B------:R-:W-:Y:S05]  /*3300*/  BRA.DIV UR4, `(.L_x_63) ;  /* 0x0000008e044c7947 */ /* 0x000fea000b800000 */
[----:B------:R-:W-:-:S13]  /*3310*/  ELECT P0, URZ, PT ;  /* 0x0000000000ff782f */ /* 0x000fda0003800000 */
.L_x_158:
[----:B------:R-:W-:Y:S05]  /*3320*/  @!P0 BRA `(.L_x_62) ;  /* 0x00000000005c8947 */ /* 0x000fea0003800000 */
[----:B-1----:R-:W1:Y:S02]  /*3330*/  LDS R4, [UR5+0x10] ;  /* 0x00001005ff047984 */ /* 0x002e640008000800 */
[----:B-1----:R-:W-:-:S04]  /*3340*/  SHF.L.U32 R4, R4, 0x1f, RZ ;  /* 0x0000001f04047819 */ /* 0x002fc800000006ff */
[----:B------:R-:W1:Y:S02]  /*3350*/  SYNCS.PHASECHK.TRANS64.TRYWAIT P0, [UR5+0x8], R4 ;  /* 0x00000804ff0075a7 */ /* 0x000e640008001105 */
[----:B-1----:R-:W-:Y:S05]  /*3360*/  @P0 BRA `(.L_x_64) ;  /* 0x0000000000080947 */ /* 0x002fea0003800000 */
[----:B------:R-:W1:Y:S02]  /*3370*/  SYNCS.PHASECHK.TRANS64.TRYWAIT P0, [UR5+0x8], R4 ;  /* 0x00000804ff0075a7 */ /* 0x000e640008001105 */
[----:B-1----:R-:W-:Y:S05]  /*3380*/  @!P0 BRA `(.L_x_65) ;  /* 0x0000008c00508947 */ /* 0x002fea0003800000 */
.L_x_64:
[----:B------:R-:W2:Y:S01]  /*3390*/  LDS R6, [UR6+0x110] ;  /* 0x00011006ff067984 */ /* 0x000ea20008000800 */
[----:B-1----:R-:W-:Y:S02]  /*33a0*/  HFMA2 R3, -RZ, RZ, 0, 5.9604644775390625e-08 ;  /* 0x00000001ff037431 */ /* 0x002fe400000001ff */
[----:B------:R-:W-:Y:S01]  /*33b0*/  IMAD.MOV.U32 R4, RZ, RZ, 0xffff ;  /* 0x0000ffffff047424 */ /* 0x000fe200078e00ff */
[----:B------:R-:W-:Y:S01]  /*33c0*/  UPRMT UR4, UR48, 0x654, UR7 ;  /* 0x0000065430047896 */ /* 0x000fe20008000007 */
[----:B--2---:R-:W-:-:S03]  /*33d0*/  IMAD.SHL.U32 R5, R6, 0x20, RZ ;  /* 0x0000002006057824 */ /* 0x004fc600078e00ff */
[-C--:B------:R-:W-:Y:S02]  /*33e0*/  SHF.L.U32 R4, R4, R6.reuse, RZ ;  /* 0x0000000604047219 */ /* 0x080fe400000006ff */
[----:B------:R-:W-:Y:S01]  /*33f0*/  SHF.L.U32 R6, R3, R6, RZ ;  /* 0x0000000603067219 */ /* 0x000fe200000006ff */
[----:B------:R2:W-:Y:S04]  /*3400*/  STS [UR6+0x110], R5 ;  /* 0x00011005ff007988 */ /* 0x0005e80008000806 */
[----:B------:R2:W-:Y:S04]  /*3410*/  ATOMS.OR RZ, [UR5+0x14], R4 ;  /* 0x00001404ffff798c */ /* 0x0005e8000b000005 */
[----:B------:R2:W-:Y:S01]  /*3420*/  ATOMS.OR RZ, [UR5+0x18], R6 ;  /* 0x00001806ffff798c */ /* 0x0005e2000b000005 */
[----:B------:R-:W-:Y:S03]  /*3430*/  SYNCS.ARRIVE.TRANS64.RED.A1T0 RZ, [UR4], RZ ;  /* 0x000000ffffff79a7 */ /* 0x000fe60008100404 */
[----:B------:R2:W-:Y:S01]  /*3440*/  ATOMS.XOR RZ, [UR5+0x10], R3 ;  /* 0x00001003ffff798c */ /* 0x0005e2000b800005 */
[----:B------:R-:W-:Y:S05]  /*3450*/  BRA `(.L_x_62) ;  /* 0x0000000000107947 */ /* 0x000fea0003800000 */
.L_x_55:
[----:B------:R-:W-:Y:S02]  /*3460*/  MOV R3, 0xffffffff ;  /* 0xffffffff00037802 */ /* 0x000fe40000000f00 */
[----:B------:R-:W-:-:S03]  /*3470*/  MOV R4, 0x34a0 ;  /* 0x000034a000047802 */ /* 0x000fc60000000f00 */
[----:B------:R1:W-:Y:S04]  /*3480*/  STS [UR6+0x110], R3 ;  /* 0x00011003ff007988 */ /* 0x0003e80008000806 */
[----:B-1---5:R-:W-:Y:S05]  /*3490*/  CALL.REL.NOINC `($__internal_1_$__cuda_sm10x_tcgen05_guardrail_trap_phase_invalid_during_alloc) ;  /* 0x0000009000f07944 */ /* 0x022fea0003c00000 */
.L_x_62:
[----:B------:R-:W-:Y:S05]  /*34a0*/  WARPSYNC.ALL ;  /* 0x0000000000007948 */ /* 0x000fea0003800000 */
[----:B------:R-:W3:Y:S01]  /*34b0*/  S2UR UR4, SR_CgaCtaId ;  /* 0x00000000000479c3 */ /* 0x000ee20000008800 */
[----:B------:R-:W-:Y:S01]  /*34c0*/  UMOV UR26, 0x400 ;  /* 0x00000400001a7882 */ /* 0x000fe20000000000 */
[----:B------:R-:W-:-:S06]  /*34d0*/  NOP ;  /* 0x0000000000007918 */ /* 0x000fcc0000000000 */
[----:B------:R-:W-:Y:S06]  /*34e0*/  BAR.ARV 0x6, 0xa0 ;  /* 0x0182800000007b1d */ /* 0x000fec0000002000 */
[----:B------:R-:W4:Y:S01]  /*34f0*/  LDCU UR6, c[0x0][0x38c] ;  /* 0x00007180ff0677ac */ /* 0x000f220008000800 */
[----:B------:R-:W-:Y:S01]  /*3500*/  LOP3.LUT R0, R0, 0xffff, RZ, 0xc0, !PT ;  /* 0x0000ffff00007812 */ /* 0x000fe200078ec0ff */
[----:B-1----:R-:W-:Y:S01]  /*3510*/  IMAD.MOV.U32 R9, RZ, RZ, 0x1 ;  /* 0x00000001ff097424 */ /* 0x002fe200078e00ff */
[----:B------:R-:W-:Y:S01]  /*3520*/  LOP3.LUT R2, R2, 0xffff, RZ, 0xc0, !PT ;  /* 0x0000ffff02027812 */ /* 0x000fe200078ec0ff */
[----:B------:R-:W-:Y:S01]  /*3530*/  IMAD.MOV.U32 R8, RZ, RZ, RZ ;  /* 0x000000ffff087224 */ /* 0x000fe200078e00ff */
[----:B------:R-:W-:Y:S01]  /*3540*/  R2UR UR42, R0 ;  /* 0x00000000002a72ca */ /* 0x000fe200000e0000 */
[----:B------:R-:W-:Y:S01]  /*3550*/  UMOV UR32, URZ ;  /* 0x000000ff00207c82 */ /* 0x000fe20008000000 */
[----:B------:R-:W-:Y:S01]  /*3560*/  R2UR UR28, R2 ;  /* 0x00000000021c72ca */ /* 0x000fe200000e0000 */
[----:B------:R-:W-:Y:S01]  /*3570*/  UMOV UR23, URZ ;  /* 0x000000ff00177c82 */ /* 0x000fe20008000000 */
[----:B------:R-:W-:Y:S01]  /*3580*/  UMOV UR22, URZ ;  /* 0x000000ff00167c82 */ /* 0x000fe20008000000 */
[----:B---3--:R-:W-:-:S02]  /*3590*/  ULEA UR26, UR4, UR26, 0x18 ;  /* 0x0000001a041a7291 */ /* 0x008fc4000f8ec0ff */
[----:B------:R-:W-:Y:S02]  /*35a0*/  UISETP.NE.AND UP3, UPT, UR47, URZ, UPT ;  /* 0x000000ff2f00728c */ /* 0x000fe4000bf65270 */
[----:B------:R-:W-:Y:S02]  /*35b0*/  UIADD3 UR5, UPT, UPT, UR26, 0xc400, URZ ;  /* 0x0000c4001a057890 */ /* 0x000fe4000fffe0ff */
[----:B------:R-:W-:Y:S02]  /*35c0*/  UIADD3 UR4, UPT, UPT, UR26, 0x18400, URZ ;  /* 0x000184001a047890 */ /* 0x000fe4000fffe0ff */
[----:B----4-:R-:W-:Y:S01]  /*35d0*/  UIADD3 UR6, UPT, UPT, UR6, 0x7f, URZ ;  /* 0x0000007f06067890 */ /* 0x010fe2000fffe0ff */
[----:B--2---:R-:W1:Y:S01]  /*35e0*/  LDS R3, [UR26+0x110] ;  /* 0x0001101aff037984 */ /* 0x004e620008000800 */
[----:B------:R-:W-:Y:S02]  /*35f0*/  USHF.R.U32.HI UR5, URZ, 0x4, UR5 ;  /* 0x00000004ff057899 */ /* 0x000fe40008011605 */
[----:B------:R-:W-:-:S02]  /*3600*/  USHF.R.S32.HI UR33, URZ, 0x1f, UR6 ;  /* 0x0000001fff217899 */ /* 0x000fc40008011406 */
[----:B------:R-:W-:Y:S02]  /*3610*/  USHF.R.U32.HI UR4, URZ, 0x4, UR4 ;  /* 0x00000004ff047899 */ /* 0x000fe40008011604 */
[----:B------:R-:W-:Y:S02]  /*3620*/  ULEA.HI UR33, UR33, UR6, URZ, 0x7 ;  /* 0x0000000621217291 */ /* 0x000fe4000f8f38ff */
[----:B------:R-:W-:Y:S02]  /*3630*/  ULOP3.LUT UR5, UR5, 0x3fff, URZ, 0xc0, !UPT ;  /* 0x00003fff05057892 */ /* 0x000fe4000f8ec0ff */
[----:B------:R-:W-:Y:S02]  /*3640*/  USHF.R.S32.HI UR33, URZ, 0x7, UR33 ;  /* 0x00000007ff217899 */ /* 0x000fe40008011421 */
[----:B------:R-:W-:Y:S02]  /*3650*/  ULOP3.LUT UR30, UR4, 0x3fff, URZ, 0xc0, !UPT ;  /* 0x00003fff041e7892 */ /* 0x000fe4000f8ec0ff */
[----:B------:R-:W-:Y:S01]  /*3660*/  UISETP.LT.AND UP0, UPT, UR33, 0x1, UPT ;  /* 0x000000012100788c */ /* 0x000fe2000bf01270 */
[----:B------:R-:W-:Y:S01]  /*3670*/  UMOV UR40, 0x0 ;  /* 0x0000000000287882 */ /* 0x000fe20000000000 */
[----:B------:R-:W-:Y:S01]  /*3680*/  UMOV UR41, 0x10400010 ;  /* 0x1040001000297882 */ /* 0x000fe20000000000 */
[----:B------:R-:W-:-:S02]  /*3690*/  ULOP3.LUT UR29, UR5, 0x10000, URZ, 0xfc, !UPT ;  /* 0x00010000051d7892 */ /* 0x000fc4000f8efcff */
[----:B------:R-:W-:Y:S02]  /*36a0*/  ULOP3.LUT UR30, UR30, 0x10000, URZ, 0xfc, !UPT ;  /* 0x000100001e1e7892 */ /* 0x000fe4000f8efcff */
[----:B------:R-:W-:Y:S01]  /*36b0*/  USEL UR43, UR33, 0x1, !UP0 ;  /* 0x00000001212b7887 */ /* 0x000fe2000c000000 */
[----:B------:R-:W-:Y:S01]  /*36c0*/  UMOV UR38, 0x0 ;  /* 0x0000000000267882 */ /* 0x000fe20000000000 */
[----:B------:R-:W-:Y:S01]  /*36d0*/  UMOV UR39, 0x10400010 ;  /* 0x1040001000277882 */ /* 0x000fe20000000000 */
[----:B------:R-:W-:Y:S01]  /*36e0*/  UMOV UR36, 0x0 ;  /* 0x0000000000247882 */ /* 0x000fe20000000000 */
[----:B------:R-:W-:Y:S01]  /*36f0*/  UMOV UR37, 0x10400010 ;  /* 0x1040001000257882 */ /* 0x000fe20000000000 */
[----:B------:R-:W-:Y:S01]  /*3700*/  UMOV UR34, 0x0 ;  /* 0x0000000000227882 */ /* 0x000fe20000000000 */
[----:B------:R-:W-:Y:S01]  /*3710*/  UMOV UR35, 0x10400010 ;  /* 0x1040001000237882 */ /* 0x000fe20000000000 */
[----:B-1----:R-:W-:Y:S02]  /*3720*/  R2UR UR44, R3 ;  /* 0x00000000032c72ca */ /* 0x002fe400000e0000 */
[----:B------:R-:W-:-:S13]  /*3730*/  CS2R R2, SRZ ;  /* 0x0000000000027805 */ /* 0x000fda000001ff00 */
.L_x_73:
[C---:B------:R-:W-:Y:S02]  /*3740*/  LEA R0, R8.reuse, UR26, 0x3 ;  /* 0x0000001a08007c11 */ /* 0x040fe4000f8e18ff */
[----:B------:R-:W-:Y:S02]  /*3750*/  SHF.L.U32 R5, R3, 0x1f, RZ ;  /* 0x0000001f03057819 */ /* 0x000fe400000006ff */
[----:B------:R-:W-:Y:S02]  /*3760*/  LEA R4, R8, UR26, 0x4 ;  /* 0x0000001a08047c11 */ /* 0x000fe4000f8e20ff */
[----:B------:R-:W1:Y:S02]  /*3770*/  SYNCS.PHASECHK.TRANS64.TRYWAIT P0, [R0+URZ+0x80], R5 ;  /* 0x00008005000075a7 */ /* 0x000e6400080011ff */
[----:B-1-3--:R-:W-:Y:S05]  /*3780*/  @!P0 BRA `(.L_x_66) ;  /* 0x0000008800688947 */ /* 0x00afea0003800000 */
.L_x_159:
[----:B-1----:R-:W1:Y:S01]  /*3790*/  LDS.128 R4, [R4+0xf0] ;  /* 0x0000f00004047984 */ /* 0x002e620000000c00 */
[----:B------:R-:W-:Y:S02]  /*37a0*/  VIADD R0, R0, 0x90 ;  /* 0x0000009000007836 */ /* 0x000fe40000000000 */
[----:B------:R-:W-:Y:S01]  /*37b0*/  VIADD R8, R8, 0x1 ;  /* 0x0000000108087836 */ /* 0x000fe20000000000 */
[----:B------:R-:W-:Y:S01]  /*37c0*/  @!PT LDS RZ, [RZ] ;  /* 0x00000000fffff984 */ /* 0x000fe20000000800 */
[----:B------:R-:W-:Y:S01]  /*37d0*/  @!PT LDS RZ, [RZ] ;  /* 0x00000000fffff984 */ /* 0x000fe20000000800 */
[----:B------:R-:W-:Y:S01]  /*37e0*/  @!PT LDS RZ, [RZ] ;  /* 0x00000000fffff984 */ /* 0x000fe20000000800 */
[----:B------:R-:W-:Y:S01]  /*37f0*/  @!PT LDS RZ, [RZ] ;  /* 0x00000000fffff984 */ /* 0x000fe20000000800 */
[----:B------:R2:W-:Y:S06]  /*3800*/  MEMBAR.ALL.CTA ;  /* 0x0000000000007992 */ /* 0x0005ec0000008000 */
[----:B--2---:R-:W2:Y:S01]  /*3810*/  FENCE.VIEW.ASYNC.S ;  /* 0x00000000000073c6 */ /* 0x004ea20000000000 */
[----:B------:R-:W-:-:S04]  /*3820*/  PRMT R0, RZ, 0x654, R0 ;  /* 0x00000654ff007816 */ /* 0x000fc80000000000 */
[----:B--2---:R2:W-:Y:S01]  /*3830*/  SYNCS.ARRIVE.TRANS64.RED.A1T0 RZ, [R0+URZ], RZ ;  /* 0x000000ff00ff79a7 */ /* 0x0045e200081004ff */
[----:B-1----:R-:W-:Y:S01]  /*3840*/  LOP3.LUT P1, RZ, R6, 0x1, RZ, 0xc0, !PT ;  /* 0x0000000106ff7812 */ /* 0x002fe2000782c0ff */
[----:B--2---:R-:W-:-:S12]  /*3850*/  BRA.U UP3, `(.L_x_67) ;  /* 0x0000000503087547 */ /* 0x004fd8000b800000 */
[----:B------:R-:W1:Y:S01]  /*3860*/  LDCU UR4, c[0x0][0x38c] ;  /* 0x00007180ff0477ac */ /* 0x000e620008000800 */
[----:B------:R-:W-:Y:S02]  /*3870*/  PLOP3.LUT P2, PT, PT, PT, PT, 0x80, 0x8 ;  /* 0x000000000008781c */ /* 0x000fe40003f4f070 */
[----:B------:R-:W-:Y:S01]  /*3880*/  SHF.L.U32 R5, R9, 0x1f, RZ ;  /* 0x0000001f09057819 */ /* 0x000fe200000006ff */
[----:B------:R-:W-:Y:S02]  /*3890*/  ULEA UR31, UR32, UR26, 0x3 ;  /* 0x0000001a201f7291 */ /* 0x000fe4000f8e18ff */
[----:B------:R-:W-:Y:S02]  /*38a0*/  ULEA UR11, UR32, UR44, 0x8 ;  /* 0x0000002c200b7291 */ /* 0x000fe4000f8e40ff */
[----:B-1----:R-:W-:-:S06]  /*38b0*/  UISETP.GE.AND UP0, UPT, UR4, 0x1, UPT ;  /* 0x000000010400788c */ /* 0x002fcc000bf06270 */
[----:B------:R-:W-:-:S05]  /*38c0*/  PLOP3.LUT P0, PT, PT, PT, UP0, 0x80, 0x8 ;  /* 0x000000000008781c */ /* 0x000fca0003f0f008 */
[----:B------:R-:W-:-:S08]  /*38d0*/  @UP0 ULEA UR4, UR23, UR26, 0x3 ;  /* 0x0000001a17040291 */ /* 0x000fd0000f8e18ff */
[----:B------:R-:W-:-:S04]  /*38e0*/  @P0 SHF.L.U32 R0, R2, 0x1f, RZ ;  /* 0x0000001f02000819 */ /* 0x000fc800000006ff */
[----:B------:R1:W2:Y:S01]  /*38f0*/  @P0 SYNCS.PHASECHK.TRANS64.TRYWAIT P2, [UR4], R0 ;  /* 0x00000000ff0005a7 */ /* 0x0002a20008041104 */
[----:B------:R-:W3:Y:S02]  /*3900*/  SYNCS.PHASECHK.TRANS64.TRYWAIT P0, [UR31+0xb0], R5 ;  /* 0x0000b005ff0075a7 */ /* 0x000ee4000800111f */
[----:B-123--:R-:W-:Y:S05]  /*3910*/  @!P0 BRA `(.L_x_68) ;  /* 0x0000008800188947 */ /* 0x00efea0003800000 */
.L_x_161:
[----:B------:R-:W-:Y:S01]  /*3920*/  UMOV UR27, UR22 ;  /* 0x00000016001b7c82 */ /* 0x000fe20008000000 */
[----:B------:R-:W-:Y:S05]  /*3930*/  BRA.U !UP0, `(.L_x_69) ;  /* 0x0000000108c07547 */ /* 0x000fea000b800000 */
[----:B------:R-:W-:Y:S02]  /*3940*/  UIADD3 UR27, UPT, UPT, UR43, UR22, URZ ;  /* 0x000000162b1b7290 */ /* 0x000fe4000fffe0ff */
[----:B------:R-:W-:Y:S01]  /*3950*/  UPLOP3.LUT UP2, UPT, UPT, UPT, UPT, 0x40, 0x4 ;  /* 0x000000000004789c */ /* 0x000fe20003f4e870 */
[----:B------:R-:W-:Y:S01]  /*3960*/  UMOV UR24, UR33 ;  /* 0x0000002100187c82 */ /* 0x000fe20008000000 */
[----:B------:R-:W-:-:S09]  /*3970*/  UMOV UR10, UR23 ;  /* 0x00000017000a7c82 */ /* 0x000fd20008000000 */
.L_x_72:
[----:B--2---:R-:W-:Y:S01]  /*3980*/  ULEA UR5, UR10, UR26, 0x3 ;  /* 0x0000001a0a057291 */ /* 0x004fe2000f8e18ff */
[----:B---3--:R-:W-:Y:S11]  /*3990*/  @P2 BRA `(.L_x_70) ;  /* 0x00000000000c2947 */ /* 0x008ff60003800000 */
[----:B-1----:R-:W-:Y:S04]  /*39a0*/  SHF.L.U32 R5, R2, 0x1f, RZ ;  /* 0x0000001f02057819 */ /* 0x002fe800000006ff */
[----:B------:R-:W1:Y:S02]  /*39b0*/  SYNCS.PHASECHK.TRANS64.TRYWAIT P0, [UR5], R5 ;  /* 0x00000005ff0075a7 */ /* 0x000e640008001105 */
[----:B-1----:R-:W-:Y:S05]  /*39c0*/  @!P0 BRA `(.L_x_71) ;  /* 0x0000008800048947 */ /* 0x002fea0003800000 */
.L_x_70:
[----:B------:R-:W-:Y:S01]  /*39d0*/  UISETP.NE.AND UP0, UPT, UR24, 0x1, UPT ;  /* 0x000000011800788c */ /* 0x000fe2000bf05270 */
[----:B------:R-:W-:Y:S01]  /*39e0*/  PLOP3.LUT P2, PT, PT, PT, PT, 0x80, 0x8 ;  /* 0x000000000008781c */ /* 0x000fe20003f4f070 */
[----:B------:R-:W-:Y:S02]  /*39f0*/  UIADD3 UR4, UPT, UPT, UR10, 0x1, URZ ;  /* 0x000000010a047890 */ /* 0x000fe4000fffe0ff */
[----:B------:R-:W-:Y:S02]  /*3a00*/  UIADD3 UR25, UPT, UPT, UR5, 0x18, URZ ;  /* 0x0000001805197890 */ /* 0x000fe4000fffe0ff */
[----:B------:R-:W-:Y:S01]  /*3a10*/  UISETP.NE.AND UP1, UPT, UR4, 0x3, UPT ;  /* 0x000000030400788c */ /* 0x000fe2000bf25270 */
[----:B------:R-:W-:Y:S01]  /*3a20*/  PLOP3.LUT P0, PT, PT, PT, UP0, 0x80, 0x8 ;  /* 0x000000000008781c */ /* 0x000fe20003f0f008 */
[----:B------:R-:W-:Y:S02]  /*3a30*/  UIADD3 UR22, UPT, UPT, UR22, 0x1, URZ ;  /* 0x0000000116167890 */ /* 0x000fe4000fffe0ff */
[----:B------:R-:W-:Y:S02]  /*3a40*/  USEL UR6, URZ, 0x1, UP1 ;  /* 0x00000001ff067887 */ /* 0x000fe40008800000 */
[----:B------:R-:W-:Y:S02]  /*3a50*/  USEL UR23, UR4, URZ, UP1 ;  /* 0x000000ff04177287 */ /* 0x000fe40008800000 */
[----:B------:R-:W-:Y:S02]  /*3a60*/  UIADD3 UR24, UPT, UPT, UR24, -0x1, URZ ;  /* 0xffffffff18187890 */ /* 0x000fe4000fffe0ff */
[----:B------:R-:W-:Y:S01]  /*3a70*/  @UP0 ULEA UR4, UR23, UR26, 0x3 ;  /* 0x0000001a17040291 */ /* 0x000fe2000f8e18ff */
[----:B------:R-:W-:Y:S01]  /*3a80*/  LOP3.LUT R2, R2, UR6, RZ, 0x3c, !PT ;  /* 0x0000000602027c12 */ /* 0x000fe2000f8e3cff */
[----:B------:R-:W-:Y:S02]  /*3a90*/  ULEA UR6, UR10, UR30, 0xa ;  /* 0x0000001e0a067291 */ /* 0x000fe4000f8e50ff */
[----:B------:R-:W-:Y:S01]  /*3aa0*/  UISETP.NE.AND UP0, UPT, UR22, UR27, UPT ;  /* 0x0000001b1600728c */ /* 0x000fe2000bf05270 */
[----:B-1----:R-:W-:Y:S01]  /*3ab0*/  @P0 SHF.L.U32 R0, R2, 0x1f, RZ ;  /* 0x0000001f02000819 */ /* 0x002fe200000006ff */
[----:B------:R-:W-:Y:S02]  /*3ac0*/  UIADD3 UR20, UPT, UPT, UR6, 0x2, URZ ;  /* 0x0000000206147890 */ /* 0x000fe4000fffe0ff */
[----:B------:R-:W-:Y:S01]  /*3ad0*/  UIADD3 UR16, UPT, UPT, UR6, 0x4, URZ ;  /* 0x0000000406107890 */ /* 0x000fe2000fffe0ff */
[----:B------:R2:W3:Y:S01]  /*3ae0*/  @P0 SYNCS.PHASECHK.TRANS64.TRYWAIT P2, [UR4], R0 ;  /* 0x00000000ff0005a7 */ /* 0x0004e20008041104 */
[----:B------:R-:W-:Y:S02]  /*3af0*/  ULEA UR4, UR10, UR29, 0xa ;  /* 0x0000001d0a047291 */ /* 0x000fe4000f8e50ff */
[----:B------:R-:W-:Y:S02]  /*3b00*/  UIADD3 UR12, UPT, UPT, UR6, 0x6, URZ ;  /* 0x00000006060c7890 */ /* 0x000fe4000fffe0ff */
[----:B------:R-:W-:Y:S02]  /*3b10*/  UIADD3 UR18, UPT, UPT, UR4, 0x2, URZ ;  /* 0x0000000204127890 */ /* 0x000fe4000fffe0ff */
[----:B------:R-:W-:Y:S02]  /*3b20*/  UIADD3 UR14, UPT, UPT, UR4, 0x4, URZ ;  /* 0x00000004040e7890 */ /* 0x000fe4000fffe0ff */
[----:B------:R-:W-:Y:S01]  /*3b30*/  UIADD3 UR8, UPT, UPT, UR4, 0x6, URZ ;  /* 0x0000000604087890 */ /* 0x000fe2000fffe0ff */
[----:B------:R-:W-:Y:S01]  /*3b40*/  UMOV UR7, 0x40004040 ;  /* 0x4000404000077882 */ /* 0x000fe20000000000 */
[----:B------:R-:W-:Y:S01]  /*3b50*/  UMOV UR5, 0x40004040 ;  /* 0x4000404000057882 */ /* 0x000fe20000000000 */
[----:B------:R-:W-:Y:S01]  /*3b60*/  UMOV UR21, 0x40004040 ;  /* 0x4000404000157882 */ /* 0x000fe20000000000 */
[----:B------:R2:W-:Y:S01]  /*3b70*/  UTCQMMA.2CTA gdesc[UR4], gdesc[UR6], tmem[UR11], tmem[UR40], idesc[UR41], UP2 ;  /* 0x00ff2806040075ea */ /* 0x0005e2000920030b */
[----:B------:R-:W-:Y:S01]  /*3b80*/  UPLOP3.LUT UP2, UPT, UPT, UPT, UPT, 0x80, 0x8 ;  /* 0x000000000008789c */ /* 0x000fe20003f4f070 */
[----:B------:R-:W-:Y:S01]  /*3b90*/  UMOV UR19, 0x40004040 ;  /* 0x4000404000137882 */ /* 0x000fe20000000000 */
[----:B------:R-:W-:Y:S01]  /*3ba0*/  UMOV UR17, 0x40004040 ;  /* 0x4000404000117882 */ /* 0x000fe20000000000 */
[----:B------:R2:W-:Y:S01]  /*3bb0*/  UTCQMMA.2CTA gdesc[UR18], gdesc[UR20], tmem[UR11], tmem[UR38], idesc[UR39], UPT ;  /* 0x00ff2614120075ea */ /* 0x0005e2000ba0030b */
[----:B------:R-:W-:Y:S01]  /*3bc0*/  UMOV UR15, 0x40004040 ;  /* 0x40004040000f7882 */ /* 0x000fe20000000000 */
[----:B------:R-:W-:Y:S01]  /*3bd0*/  UMOV UR13, 0x40004040 ;  /* 0x40004040000d7882 */ /* 0x000fe20000000000 */
[----:B------:R-:W-:Y:S01]  /*3be0*/  UMOV UR9, 0x40004040 ;  /* 0x4000404000097882 */ /* 0x000fe20000000000 */
[----:B------:R2:W-:Y:S01]  /*3bf0*/  UTCQMMA.2CTA gdesc[UR14], gdesc[UR16], tmem[UR11], tmem[UR36], idesc[UR37], UPT ;  /* 0x00ff24100e0075ea */ /* 0x0005e2000ba0030b */
[----:B------:R2:W-:Y:S01]  /*3c00*/  UTCQMMA.2CTA gdesc[UR8], gdesc[UR12], tmem[UR11], tmem[UR34], idesc[UR35], UPT ;  /* 0x00ff220c080075ea */ /* 0x0005e2000ba0030b */
[----:B------:R2:W-:Y:S01]  /*3c10*/  UTCBAR.2CTA.MULTICAST [UR25], URZ, UR28 ;  /* 0x000000ff190073e9 */ /* 0x0005e2000820081c */
[----:B------:R-:W-:Y:S01]  /*3c20*/  UMOV UR10, UR23 ;  /* 0x00000017000a7c82 */ /* 0x000fe20008000000 */
[----:B------:R-:W-:Y:S05]  /*3c30*/  BRA.U UP0, `(.L_x_72) ;  /* 0xfffffffd00507547 */ /* 0x000fea000b83ffff */
.L_x_69:
[----:B--2---:R-:W-:Y:S01]  /*3c40*/  UIADD3 UR4, UPT, UPT, UR31, 0xa0, URZ ;  /* 0x000000a01f047890 */ /* 0x004fe2000fffe0ff */
[----:B------:R-:W-:-:S08]  /*3c50*/  UMOV UR22, UR27 ;  /* 0x0000001b00167c82 */ /* 0x000fd00008000000 */
[----:B------:R2:W-:Y:S01]  /*3c60*/  UTCBAR.2CTA.MULTICAST [UR4], URZ, UR42 ;  /* 0x000000ff040073e9 */ /* 0x0005e2000820082a */
[----:B------:R-:W-:Y:S02]  /*3c70*/  NOP ;  /* 0x0000000000007918 */ /* 0x000fe40000000000 */
.L_x_67:
[----:B--2---:R-:W-:Y:S01]  /*3c80*/  UIADD3 UR4, UPT, UPT, UR32, 0x1, URZ ;  /* 0x0000000120047890 */ /* 0x004fe2000fffe0ff */
[----:B------:R-:W-:-:S03]  /*3c90*/  ISETP.NE.AND P0, PT, R8, 0x2, PT ;  /* 0x000000020800780c */ /* 0x000fc60003f05270 */
[----:B------:R-:W-:Y:S01]  /*3ca0*/  UISETP.NE.AND UP0, UPT, UR4, 0x2, UPT ;  /* 0x000000020400788c */ /* 0x000fe2000bf05270 */
[----:B-1----:R-:W-:Y:S02]  /*3cb0*/  SEL R0, RZ, 0x1, P0 ;  /* 0x00000001ff007807 */ /* 0x002fe40000000000 */
[----:B------:R-:W-:Y:S01]  /*3cc0*/  SEL R8, R8, RZ, P0 ;  /* 0x000000ff08087207 */ /* 0x000fe20000000000 */
[----:B------:R-:W-:Y:S01]  /*3cd0*/  USEL UR5, URZ, 0x1, UP0 ;  /* 0x00000001ff057887 */ /* 0x000fe20008000000 */
[----:B------:R-:W-:Y:S01]  /*3ce0*/  LOP3.LUT R3, R3, R0, RZ, 0x3c, !PT ;  /* 0x0000000003037212 */ /* 0x000fe200078e3cff */
[----:B------:R-:W-:-:S04]  /*3cf0*/  USEL UR32, UR4, URZ, UP0 ;  /* 0x000000ff04207287 */ /* 0x000fc80008000000 */
[----:B------:R-:W-:Y:S01]  /*3d00*/  LOP3.LUT R9, R9, UR5, RZ, 0x3c, !PT ;  /* 0x0000000509097c12 */ /* 0x000fe2000f8e3cff */
[----:B------:R-:W-:Y:S07]  /*3d10*/  @P1 BRA `(.L_x_73) ;  /* 0xfffffff800881947 */ /* 0x000fee000383ffff */
[----:B------:R-:W1:Y:S01]  /*3d20*/  S2UR UR8, SR_CgaCtaId ;  /* 0x00000000000879c3 */ /* 0x000e620000008800 */
[----:B------:R-:W-:Y:S01]  /*3d30*/  ELECT P0, URZ, PT ;  /* 0x0000000000ff782f */ /* 0x000fe20003800000 */
[----:B------:R-:W-:Y:S01]  /*3d40*/  HFMA2 R0, -RZ, RZ, 0, 5.9604644775390625e-08 ;  /* 0x00000001ff007431 */ /* 0x000fe200000001ff */
[----:B------:R-:W-:-:S05]  /*3d50*/  UMOV UR4, 0x40 ;  /* 0x0000004000047882 */ /* 0x000fca0000000000 */
[----:B------:R-:W-:Y:S01]  /*3d60*/  UVIRTCOUNT.DEALLOC.SMPOOL 0x80 ;  /* 0x000000800000784c */ /* 0x000fe20000000000 */
[----:B------:R-:W-:Y:S02]  /*3d70*/  UISETP.NE.AND UP0, UPT, UR47, URZ, UPT ;  /* 0x000000ff2f00728c */ /* 0x000fe4000bf05270 */
[----:B-1----:R-:W-:-:S09]  /*3d80*/  ULEA UR8, UR8, UR4, 0x18 ;  /* 0x0000000408087291 */ /* 0x002fd2000f8ec0ff */
[----:B------:R1:W-:Y:S01]  /*3d90*/  @P0 STS.U8 [UR8+0x1c], R0 ;  /* 0x00001c00ff000988 */ /* 0x0003e20008000008 */
[----:B------:R-:W-:Y:S05]  /*3da0*/  BRA.U UP0, `(.L_x_74) ;  /* 0x0000000100587547 */ /* 0x000fea000b800000 */
[----:B------:R-:W-:Y:S01]  /*3db0*/  UIADD3 UR5, UPT, UPT, UR26, 0xb0, URZ ;  /* 0x000000b01a057890 */ /* 0x000fe2000fffe0ff */
[----:B------:R-:W-:-:S03]  /*3dc0*/  SHF.L.U32 R3, R9, 0x1f, RZ ;  /* 0x0000001f09037819 */ /* 0x000fc600000006ff */
[----:B------:R-:W-:-:S09]  /*3dd0*/  ULEA UR4, UR32, UR5, 0x3 ;  /* 0x0000000520047291 */ /* 0x000fd2000f8e18ff */
[----:B------:R-:W2:Y:S02]  /*3de0*/  SYNCS.PHASECHK.TRANS64.TRYWAIT P0, [UR4], R3 ;  /* 0x00000003ff0075a7 */ /* 0x000ea40008001104 */
[----:B--2---:R-:W-:Y:S05]  /*3df0*/  @!P0 BRA `(.L_x_75) ;  /* 0x0000008400108947 */ /* 0x004fea0003800000 */
.L_x_164:
[----:B------:R-:W-:-:S04]  /*3e00*/  UIADD3 UR4, UPT, UPT, UR32, 0x1, URZ ;  /* 0x0000000120047890 */ /* 0x000fc8000fffe0ff */
[----:B------:R-:W-:-:S04]  /*3e10*/  UISETP.NE.AND UP1, UPT, UR4, 0x2, UPT ;  /* 0x000000020400788c */ /* 0x000fc8000bf25270 */
[----:B------:R-:W-:Y:S02]  /*3e20*/  USEL UR6, URZ, 0x1, UP1 ;  /* 0x00000001ff067887 */ /* 0x000fe40008800000 */
[----:B------:R-:W-:-:S04]  /*3e30*/  USEL UR4, UR4, URZ, UP1 ;  /* 0x000000ff04047287 */ /* 0x000fc80008800000 */
[----:B------:R-:W-:Y:S01]  /*3e40*/  ULEA UR4, UR4, UR5, 0x3 ;  /* 0x0000000504047291 */ /* 0x000fe2000f8e18ff */
[----:B-1----:R-:W-:-:S04]  /*3e50*/  LOP3.LUT R3, R9, UR6, RZ, 0x3c, !PT ;  /* 0x0000000609037c12 */ /* 0x002fc8000f8e3cff */
[----:B------:R-:W-:Y:S01]  /*3e60*/  SHF.L.U32 R3, R3, 0x1f, RZ ;  /* 0x0000001f03037819 */ /* 0x000fe200000006ff */
[----:B------:R-:W-:-:S04]  /*3e70*/  IMAD.U32 R0, RZ, RZ, UR4 ;  /* 0x00000004ff007e24 */ /* 0x000fc8000f8e00ff */
[----:B------:R1:W2:Y:S03]  /*3e80*/  SYNCS.PHASECHK.TRANS64.TRYWAIT P0, [R0+URZ], R3 ;  /* 0x00000003000075a7 */ /* 0x0002a600080011ff */
[----:B--2---:R-:W-:Y:S05]  /*3e90*/  @!P0 NANOSLEEP.SYNCS 0x989680 ;  /* 0x009896800000895d */ /* 0x004fea0003900000 */
[----:B------:R-:W2:Y:S02]  /*3ea0*/  @!P0 SYNCS.PHASECHK.TRANS64 P0, [R0+URZ], R3 ;  /* 0x00000003000085a7 */ /* 0x000ea400080010ff */
[----:B--2---:R-:W-:Y:S05]  /*3eb0*/  @P0 BRA `(.L_x_76) ;  /* 0x0000000000200947 */ /* 0x004fea0003800000 */
.L_x_77:
[----:B--2---:R2:W4:Y:S02]  /*3ec0*/  SYNCS.PHASECHK.TRANS64.TRYWAIT P0, [R0+URZ], R3 ;  /* 0x00000003000075a7 */ /* 0x00452400080011ff */
[----:B----4-:R-:W-:Y:S05]  /*3ed0*/  @!P0 NANOSLEEP.SYNCS 0x989680 ;  /* 0x009896800000895d */ /* 0x010fea0003900000 */
[----:B------:R-:W4:Y:S02]  /*3ee0*/  @!P0 SYNCS.PHASECHK.TRANS64 P0, [R0+URZ], R3 ;  /* 0x00000003000085a7 */ /* 0x000f2400080010ff */
[----:B----4-:R-:W-:Y:S05]  /*3ef0*/  @!P0 BRA `(.L_x_77) ;  /* 0xfffffffc00f08947 */ /* 0x010fea000383ffff */
[----:B------:R-:W-:Y:S05]  /*3f00*/  BRA `(.L_x_76) ;  /* 0x00000000000c7947 */ /* 0x000fea0003800000 */
.L_x_74:
[----:B------:R-:W-:-:S04]  /*3f10*/  UIADD3 UR4, UPT, UPT, UR26, 0xe0, URZ ;  /* 0x000000e01a047890 */ /* 0x000fc8000fffe0ff */
[----:B------:R-:W-:-:S09]  /*3f20*/  UPRMT UR4, UR48, 0x654, UR4 ;  /* 0x0000065430047896 */ /* 0x000fd20008000004 */
[----:B------:R-:W-:Y:S03]  /*3f30*/  SYNCS.ARRIVE.TRANS64.RED.A1T0 RZ, [UR4], RZ ;  /* 0x000000ffffff79a7 */ /* 0x000fe60008100404 */
.L_x_76:
[----:B-12---:R-:W-:Y:S01]  /*3f40*/  SHF.L.U32 R3, RZ, 0x1f, RZ ;  /* 0x0000001fff037819 */ /* 0x006fe200000006ff */
[----:B------:R-:W-:Y:S01]  /*3f50*/  UIADD3 UR4, UPT, UPT, UR26, 0xe0, URZ ;  /* 0x000000e01a047890 */ /* 0x000fe2000fffe0ff */
[----:B------:R-:W-:Y:S02]  /*3f60*/  PLOP3.LUT P0, PT, PT, PT, UP0, 0x80, 0x8 ;  /* 0x000000000008781c */ /* 0x000fe40003f0f008 */
[----:B------:R-:W1:Y:S02]  /*3f70*/  SYNCS.PHASECHK.TRANS64.TRYWAIT P1, [UR26+0xe0], R3 ;  /* 0x0000e003ff0075a7 */ /* 0x000e64000802111a */
[----:B-1----:R-:W-:Y:S09]  /*3f80*/  @!P1 BRA `(.L_x_78) ;  /* 0x0000008000c49947 */ /* 0x002ff20003800000 */
.L_x_166:
[----:B------:R-:W-:Y:S01]  /*3f90*/  @!UP0 UPRMT UR4, UR48, 0x654, UR4 ;  /* 0x0000065430048896 */ /* 0x000fe20008000004 */
[----:B------:R-:W-:Y:S01]  /*3fa0*/  UMOV UR5, 0xffff ;  /* 0x0000ffff00057882 */ /* 0x000fe20000000000 */
[----:B------:R-:W-:-:S07]  /*3fb0*/  UMOV UR6, 0x1 ;  /* 0x0000000100067882 */ /* 0x000fce0000000000 */
[----:B------:R-:W-:Y:S01]  /*3fc0*/  @!P0 SYNCS.ARRIVE.TRANS64.RED.A1T0 RZ, [UR4], RZ ;  /* 0x000000ffffff89a7 */ /* 0x000fe20008100404 */
[----:B------:R-:W-:Y:S01]  /*3fd0*/  NOP ;  /* 0x0000000000007918 */ /* 0x000fe20000000000 */
[----:B-1----:R-:W1:Y:S01]  /*3fe0*/  LDS R0, [UR8+0x14] ;  /* 0x00001408ff007984 */ /* 0x002e620008000800 */
[----:B------:R-:W-:-:S04]  /*3ff0*/  ULOP3.LUT UR4, UR44, 0xffff, URZ, 0xc0, !UPT ;  /* 0x0000ffff2c047892 */ /* 0x000fc8000f8ec0ff */
[----:B------:R-:W-:-:S04]  /*4000*/  USHF.R.U32.HI UR4, URZ, 0x5, UR4 ;  /* 0x00000005ff047899 */ /* 0x000fc80008011604 */
[----:B------:R-:W-:Y:S02]  /*4010*/  USHF.L.U32 UR5, UR5, UR4, URZ ;  /* 0x0000000405057299 */ /* 0x000fe400080006ff */
[----:B------:R-:W-:-:S04]  /*4020*/  USHF.L.U32 UR4, UR6, UR4, URZ ;  /* 0x0000000406047299 */ /* 0x000fc800080006ff */
[----:B-1----:R-:W-:-:S04]  /*4030*/  LOP3.LUT R0, R0, UR5, RZ, 0xc0, !PT ;  /* 0x0000000500007c12 */ /* 0x002fc8000f8ec0ff */
[----:B------:R-:W-:-:S13]  /*4040*/  ISETP.NE.AND P0, PT, R0, UR5, PT ;  /* 0x0000000500007c0c */ /* 0x000fda000bf05270 */
[----:B------:R-:W-:Y:S05]  /*4050*/  @P0 BRA `(.L_x_79) ;  /* 0x0000000000580947 */ /* 0x000fea0003800000 */
[----:B------:R-:W1:Y:S02]  /*4060*/  LDS R0, [UR8+0x18] ;  /* 0x00001808ff007984 */ /* 0x000e640008000800 */
[----:B-1----:R-:W-:-:S04]  /*4070*/  LOP3.LUT R0, R0, UR4, RZ, 0xc0, !PT ;  /* 0x0000000400007c12 */ /* 0x002fc8000f8ec0ff */
[----:B------:R-:W-:-:S13]  /*4080*/  ISETP.NE.AND P0, PT, R0, UR4, PT ;  /* 0x0000000400007c0c */ /* 0x000fda000bf05270 */
[----:B------:R-:W-:Y:S05]  /*4090*/  @P0 BRA `(.L_x_80) ;  /* 0x00000000003c0947 */ /* 0x000fea0003800000 */
[----:B------:R-:W1:Y:S01]  /*40a0*/  S2R R2, SR_LANEID ;  /* 0x0000000000027919 */ /* 0x000e620000000000 */
[----:B------:R-:W-:Y:S01]  /*40b0*/  ULOP3.LUT UR5, URZ, UR5, URZ, 0x33, !UPT ;  /* 0x00000005ff057292 */ /* 0x000fe2000f8e33ff */
[----:B------:R-:W-:Y:S01]  /*40c0*/  LOP3.LUT R4, RZ, UR4, RZ, 0x33, !PT ;  /* 0x00000004ff047c12 */ /* 0x000fe2000f8e33ff */
[----:B------:R-:W-:Y:S02]  /*40d0*/  VOTEU.ANY UR4, UPT, PT ;  /* 0x0000000000047886 */ /* 0x000fe400038e0100 */
[----:B------:R-:W-:Y:S01]  /*40e0*/  UFLO.U32 UR4, UR4 ;  /* 0x00000004000472bd */ /* 0x000fe200080e0000 */
[----:B------:R-:W2:Y:S01]  /*40f0*/  REDUX UR6, R4 ;  /* 0x00000000040673c4 */ /* 0x000ea20000000000 */
[----:B------:R-:W-:-:S06]  /*4100*/  IMAD.U32 R0, RZ, RZ, UR5 ;  /* 0x00000005ff007e24 */ /* 0x000fcc000f8e00ff */
[----:B------:R4:W-:Y:S01]  /*4110*/  UTCATOMSWS.AND URZ, UR5 ;  /* 0x0000000500ff79e3 */ /* 0x0009e20008000000 */
[----:B------:R-:W3:Y:S01]  /*4120*/  REDUX UR7, R0 ;  /* 0x00000000000773c4 */ /* 0x000ee20000000000 */
[----:B-1----:R-:W-:Y:S01]  /*4130*/  ISETP.EQ.U32.AND P0, PT, R2, UR4, PT ;  /* 0x0000000402007c0c */ /* 0x002fe2000bf02070 */
[----:B--2---:R-:W-:Y:S01]  /*4140*/  IMAD.U32 R2, RZ, RZ, UR6 ;  /* 0x00000006ff027e24 */ /* 0x004fe2000f8e00ff */
[----:B---3--:R-:W-:-:S11]  /*4150*/  MOV R3, UR7 ;  /* 0x0000000700037c02 */ /* 0x008fd60008000f00 */
[----:B------:R4:W-:Y:S04]  /*4160*/  @P0 ATOMS.AND RZ, [UR8+0x14], R3 ;  /* 0x00001403ffff098c */ /* 0x0009e8000a800008 */
[----:B------:R4:W-:Y:S01]  /*4170*/  @P0 ATOMS.AND RZ, [UR8+0x18], R2 ;  /* 0x00001802ffff098c */ /* 0x0009e2000a800008 */
[----:B------:R-:W-:Y:S05]  /*4180*/  BRA `(.L_x_81) ;  /* 0x0000000000147947 */ /* 0x000fea0003800000 */
.L_x_80:
[----:B------:R-:W-:Y:S02]  /*4190*/  MOV R2, 0x41b0 ;  /* 0x000041b000027802 */ /* 0x000fe40000000f00 */
[----:B---3-5:R-:W-:Y:S05]  /*41a0*/  CALL.REL.NOINC `($__internal_0_$__cuda_sm10x_tcgen05_guardrail_trap_col_being_dealloced_not_returned_by_alloc) ;  /* 0x0000008400a07944 */ /* 0x028fea0003c00000 */
[----:B------:R-:W-:Y:S05]  /*41b0*/  BRA `(.L_x_81) ;  /* 0x0000000000087947 */ /* 0x000fea0003800000 */
.L_x_79:
[----:B------:R-:W-:Y:S02]  /*41c0*/  MOV R2, 0x41e0 ;  /* 0x000041e000027802 */ /* 0x000fe40000000f00 */
[----:B---3-5:R-:W-:Y:S05]  /*41d0*/  CALL.REL.NOINC `($__internal_2_$__cuda_sm10x_tcgen05_guardrail_trap_unallocated_columns_being_dealloced) ;  /* 0x0000008400ac7944 */ /* 0x028fea0003c00000 */
.L_x_81:
[----:B------:R-:W-:Y:S01]  /*41e0*/  NOP ;  /* 0x0000000000007918 */ /* 0x000fe20000000000 */
[----:B----4-:R-:W-:Y:S05]  /*41f0*/  EXIT ;  /* 0x000000000000794d */ /* 0x010fea0003800000 */
.L_x_54:
[----:B------:R-:W-:-:S09]  /*4200*/  UISETP.NE.OR UP0, UPT, UR17, 0x3, !UP3 ;  /* 0x000000031100788c */ /* 0x000fd2000df05670 */
[----:B------:R-:W-:Y:S05]  /*4210*/  BRA.U UP0, `(.L_x_82) ;  /* 0x0000001100587547 */ /* 0x000fea000b800000 */
[----:B------:R-:W1:Y:S01]  /*4220*/  LDCU UR31, c[0x0][0x370] ;  /* 0x00006e00ff1f77ac */ /* 0x000e620008000800 */
[----:B------:R-:W2:Y:S01]  /*4230*/  LDC.64 R16, c[0x0][0x348] ;  /* 0x0000d200ff107b82 */ /* 0x000ea20000000a00 */
[----:B------:R-:W-:Y:S02]  /*4240*/  HFMA2 R13, -RZ, RZ, 0, 0 ;  /* 0x00000000ff0d7431 */ /* 0x000fe400000001ff */
[----:B------:R-:W-:Y:S01]  /*4250*/  IMAD.MOV.U32 R15, RZ, RZ, 0x1 ;  /* 0x00000001ff0f7424 */ /* 0x000fe200078e00ff */
[----:B------:R-:W1:Y:S01]  /*4260*/  LDCU.128 UR48, c[0x0][0xb10] ;  /* 0x00016200ff3077ac */ /* 0x000e620008000c00 */
[----:B------:R-:W-:Y:S01]  /*4270*/  IMAD.MOV.U32 R14, RZ, RZ, RZ ;  /* 0x000000ffff0e7224 */ /* 0x000fe200078e00ff */
[----:B------:R-:W-:Y:S01]  /*4280*/  MOV R7, 0x2000 ;  /* 0x0000200000077802 */ /* 0x000fe20000000f00 */
[----:B------:R-:W3:Y:S01]  /*4290*/  LDCU UR30, c[0x0][0x374] ;  /* 0x00006e80ff1e77ac */ /* 0x000ee20008000800 */
[----:B------:R-:W4:Y:S01]  /*42a0*/  LDC.64 R2, c[0x0][0x888] ;  /* 0x00022200ff027b82 */ /* 0x000f220000000a00 */
[----:B------:R-:W3:Y:S01]  /*42b0*/  LDCU UR15, c[0x0][0xb0c] ;  /* 0x00016180ff0f77ac */ /* 0x000ee20008000800 */
[----:B------:R-:W2:Y:S06]  /*42c0*/  LDCU UR40, c[0x0][0xb20] ;  /* 0x00016400ff2877ac */ /* 0x000eac0008000800 */
[----:B------:R-:W4:Y:S01]  /*42d0*/  LDC.64 R4, c[0x0][0x890] ;  /* 0x00022400ff047b82 */ /* 0x000f220000000a00 */
[----:B------:R-:W2:Y:S01]  /*42e0*/  LDCU UR4, c[0x0][0xb30] ;  /* 0x00016600ff0477ac */ /* 0x000ea20008000800 */
[----:B------:R-:W-:Y:S01]  /*42f0*/  UMOV UR21, 0x400 ;  /* 0x0000040000157882 */ /* 0x000fe20000000000 */
[----:B-1----:R-:W-:-:S02]  /*4300*/  UIMAD.WIDE.U32 UR6, UR31, UR48, URZ ;  /* 0x000000301f0672a5 */ /* 0x002fc4000f8e00ff */
[----:B---3--:R-:W-:Y:S02]  /*4310*/  UIMAD.WIDE.U32 UR8, UR30, UR51, URZ ;  /* 0x000000331e0872a5 */ /* 0x008fe4000f8e00ff */
[----:B------:R-:W-:Y:S02]  /*4320*/  ULEA UR21, UR45, UR21, 0x18 ;  /* 0x000000152d157291 */ /* 0x000fe4000f8ec0ff */
[----:B------:R-:W-:Y:S02]  /*4330*/  UPLOP3.LUT UP3, UPT, UPT, UPT, UPT, 0x40, 0x4 ;  /* 0x000000000004789c */ /* 0x000fe40003f6e870 */
[----:B------:R-:W-:Y:S01]  /*4340*/  UIADD3 UR37, UPT, UPT, UR21, 0x48, URZ ;  /* 0x0000004815257890 */ /* 0x000fe2000fffe0ff */
[----:B------:R-:W-:Y:S01]  /*4350*/  UMOV UR6, UR7 ;  /* 0x0000000700067c82 */ /* 0x000fe20008000000 */
[----:B------:R-:W-:Y:S01]  /*4360*/  UMOV UR38, UR9 ;  /* 0x0000000900267c82 */ /* 0x000fe20008000000 */
[----:B------:R-:W-:Y:S02]  /*4370*/  UISETP.GE.AND UP0, UPT, UR42, 0x1, UPT ;  /* 0x000000012a00788c */ /* 0x000fe4000bf06270 */
[----:B------:R-:W-:Y:S01]  /*4380*/  UISETP.NE.AND UP4, UPT, UR42, 0x1, UPT ;  /* 0x000000012a00788c */ /* 0x000fe2000bf85270 */
[----:B------:R-:W1:Y:S01]  /*4390*/  LDCU.64 UR22, c[0x0][0xb28] ;  /* 0x00016500ff1677ac */ /* 0x000e620008000a00 */
[----:B------:R-:W-:-:S02]  /*43a0*/  UISETP.NE.AND UP6, UPT, UR15, 0x1, UPT ;  /* 0x000000010f00788c */ /* 0x000fc4000bfc5270 */
[----:B------:R-:W-:Y:S02]  /*43b0*/  UISETP.NE.AND UP5, UPT, UR50, 0x1, UPT ;  /* 0x000000013200788c */ /* 0x000fe4000bfa5270 */
[----:B------:R-:W-:Y:S02]  /*43c0*/  UIADD3 UR33, UPT, UPT, UR21, 0x30, URZ ;  /* 0x0000003015217890 */ /* 0x000fe4000fffe0ff */
[----:B------:R-:W-:Y:S02]  /*43d0*/  UIADD3 UR25, UPT, UPT, UR21, 0x38, URZ ;  /* 0x0000003815197890 */ /* 0x000fe4000fffe0ff */
[----:B------:R-:W-:Y:S02]  /*43e0*/  UIADD3 UR17, UPT, UPT, UR21, 0x40, URZ ;  /* 0x0000004015117890 */ /* 0x000fe4000fffe0ff */
[----:B------:R-:W-:Y:S02]  /*43f0*/  UPRMT UR37, UR45, 0x654, UR37 ;  /* 0x000006542d257896 */ /* 0x000fe40008000025 */
[----:B------:R-:W-:-:S02]  /*4400*/  USHF.R.U32.HI UR39, URZ, UR49, UR6 ;  /* 0x00000031ff277299 */ /* 0x000fc40008011606 */
[----:B--2---:R-:W-:Y:S02]  /*4410*/  USHF.R.U32.HI UR38, URZ, UR40, UR38 ;  /* 0x00000028ff267299 */ /* 0x004fe40008011626 */
[----:B------:R-:W-:-:S11]  /*4420*/  UISETP.NE.AND UP2, UPT, UR4, 0x1, UPT ;  /* 0x000000010400788c */ /* 0x000fd6000bf45270 */
.L_x_93:
[C---:B------:R-:W-:Y:S02]  /*4430*/  LEA R12, R14.reuse, UR21, 0x3 ;  /* 0x000000150e0c7c11 */ /* 0x040fe4000f8e18ff */
[----:B------:R-:W-:Y:S02]  /*4440*/  SHF.L.U32 R9, R13, 0x1f, RZ ;  /* 0x0000001f0d097819 */ /* 0x000fe400000006ff */
[----:B------:R-:W-:Y:S02]  /*4450*/  LEA R10, R14, UR21, 0x4 ;  /* 0x000000150e0a7c11 */ /* 0x000fe4000f8e20ff */
[----:B--2---:R-:W2:Y:S02]  /*4460*/  SYNCS.PHASECHK.TRANS64.TRYWAIT P0, [R12+URZ+0x80], R9 ;  /* 0x000080090c0075a7 */ /* 0x004ea400080011ff */
[----:B--2---:R-:W-:Y:S05]  /*4470*/  @!P0 BRA `(.L_x_83) ;  /* 0x0000007c00a08947 */ /* 0x004fea0003800000 */
.L_x_167:
[----:B--2---:R-:W2:Y:S01]  /*4480*/  LDS.128 R8, [R10+0xf0] ;  /* 0x0000f0000a087984 */ /* 0x004ea20000000c00 */
[----:B------:R-:W-:Y:S01]  /*4490*/  UISETP.GE.AND UP0, UPT, UR42, 0x1, UPT ;  /* 0x000000012a00788c */ /* 0x000fe2000bf06270 */
[----:B------:R-:W-:Y:S01]  /*44a0*/  @!PT LDS RZ, [RZ] ;  /* 0x00000000fffff984 */ /* 0x000fe20000000800 */
[----:B------:R-:W-:Y:S01]  /*44b0*/  @!PT LDS RZ, [RZ] ;  /* 0x00000000fffff984 */ /* 0x000fe20000000800 */
[----:B------:R-:W-:Y:S01]  /*44c0*/  @!PT LDS RZ, [RZ] ;  /* 0x00000000fffff984 */ /* 0x000fe20000000800 */
[----:B------:R-:W-:Y:S01]  /*44d0*/  @!PT LDS RZ, [RZ] ;  /* 0x00000000fffff984 */ /* 0x000fe20000000800 */
[----:B------:R3:W-:Y:S06]  /*44e0*/  MEMBAR.ALL.CTA ;  /* 0x0000000000007992 */ /* 0x0007ec0000008000 */
[----:B---3--:R-:W3:Y:S01]  /*44f0*/  FENCE.VIEW.ASYNC.S ;  /* 0x00000000000073c6 */ /* 0x008ee20000000000 */
[----:B--2---:R-:W-:Y:S11]  /*4500*/  LOP3.LUT P0, RZ, R10, 0x1, RZ, 0xc0, !PT ;  /* 0x000000010aff7812 */ /* 0x004ff6000780c0ff */
[----:B------:R-:W-:Y:S02]  /*4510*/  @!UPT UIADD3 URZ, UPT, UPT, URZ, URZ, URZ ;  /* 0x000000fffffff290 */ /* 0x000fe4000fffe0ff */
[----:B---3--:R-:W-:Y:S01]  /*4520*/  VOTEU.ANY UP1, P0 ;  /* 0x0000000000ff7886 */ /* 0x008fe20000020100 */
[----:B------:R-:W-:Y:S11]  /*4530*/  PLOP3.LUT P0, PT, PT, PT, UP1, 0x80, 0x8 ;  /* 0x000000000008781c */ /* 0x000ff60003f0f018 */
[----:B------:R-:W-:Y:S02]  /*4540*/  @!UPT UIADD3 URZ, UPT, UPT, URZ, URZ, URZ ;  /* 0x000000fffffff290 */ /* 0x000fe4000fffe0ff */
[----:B------:R-:W-:Y:S02]  /*4550*/  @P0 SHF.R.U32.HI R0, RZ, 0x10, R9 ;  /* 0x00000010ff000819 */ /* 0x000fe40000011609 */
[----:B------:R-:W-:Y:S02]  /*4560*/  @P0 MOV R6, R8 ;  /* 0x0000000800060202 */ /* 0x000fe40000000f00 */
[----:B------:R-:W-:Y:S01]  /*4570*/  @P0 R2UR UR4, R0 ;  /* 0x00000000000402ca */ /* 0x000fe200000e0000 */
[----:B------:R-:W-:Y:S01]  /*4580*/  VIADD R0, R12, 0x90 ;  /* 0x000000900c007836 */ /* 0x000fe20000000000 */
[----:B------:R-:W-:Y:S02]  /*4590*/  @P0 LOP3.LUT R8, R9, 0xffff, RZ, 0xc0, !PT ;  /* 0x0000ffff09080812 */ /* 0x000fe400078ec0ff */
[----:B------:R-:W-:Y:S02]  /*45a0*/  @P0 R2UR UR6, R6 ;  /* 0x00000000060602ca */ /* 0x000fe400000e0000 */
[----:B------:R-:W-:Y:S02]  /*45b0*/  PRMT R0, RZ, 0x654, R0 ;  /* 0x00000654ff007816 */ /* 0x000fe40000000000 */
[----:B------:R-:W-:Y:S02]  /*45c0*/  @P0 R2UR UR5, R8 ;  /* 0x00000000080502ca */ /* 0x000fe400000e0000 */
[----:B------:R2:W-:Y:S03]  /*45d0*/  SYNCS.ARRIVE.TRANS64.RED.A1T0 RZ, [R0+URZ], RZ ;  /* 0x000000ff00ff79a7 */ /* 0x0005e600081004ff */
[----:B------:R-:W-:Y:S04]  /*45e0*/  @UP1 UMOV UR29, UR4 ;  /* 0x00000004001d1c82 */ /* 0x000fe80008000000 */
[----:B------:R-:W-:Y:S04]  /*45f0*/  @UP1 UMOV UR14, UR6 ;  /* 0x00000006000e1c82 */ /* 0x000fe80008000000 */
[----:B------:R-:W-:Y:S01]  /*4600*/  @UP1 UMOV UR13, UR5 ;  /* 0x00000005000d1c82 */ /* 0x000fe20008000000 */
[----:B------:R-:W-:Y:S05]  /*4610*/  BRA.U !UP0, `(.L_x_84) ;  /* 0x0000000108a47547 */ /* 0x000fea000b800000 */
[----:B------:R-:W-:Y:S02]  /*4620*/  UIMAD.WIDE.U32 UR18, UR13, UR51, URZ ;  /* 0x000000330d1272a5 */ /* 0x000fe4000f8e00ff */
[----:B------:R-:W-:Y:S02]  /*4630*/  UIMAD.WIDE.U32 UR26, UR14, UR48, URZ ;  /* 0x000000300e1a72a5 */ /* 0x000fe4000f8e00ff */
[----:B------:R-:W-:Y:S02]  /*4640*/  USEL UR4, UR30, UR38, !UP5 ;  /* 0x000000261e047287 */ /* 0x000fe4000e800000 */
[----:B------:R-:W-:Y:S02]  /*4650*/  USEL UR7, UR31, UR39, !UP6 ;  /* 0x000000271f077287 */ /* 0x000fe4000f000000 */
[----:B-1----:R-:W-:Y:S02]  /*4660*/  UIMAD.WIDE.U32 UR8, UR4, UR22, URZ ;  /* 0x00000016040872a5 */ /* 0x002fe4000f8e00ff */
[----:B------:R-:W-:Y:S01]  /*4670*/  UIMAD.WIDE.U32 UR10, UR7, UR22, URZ ;  /* 0x00000016070a72a5 */ /* 0x000fe2000f8e00ff */
[----:B------:R-:W-:Y:S02]  /*4680*/  UMOV UR5, UR19 ;  /* 0x0000001300057c82 */ /* 0x000fe40008000000 */
[----:B------:R-:W-:Y:S03]  /*4690*/  USHF.R.U32.HI UR6, URZ, UR40, UR5 ;  /* 0x00000028ff067299 */ /* 0x000fe60008011605 */
[----:B------:R-:W-:Y:S01]  /*46a0*/  UMOV UR5, UR27 ;  /* 0x0000001b00057c82 */ /* 0x000fe20008000000 */
[----:B------:R-:W-:Y:S02]  /*46b0*/  USEL UR6, UR13, UR6, !UP5 ;  /* 0x000000060d067287 */ /* 0x000fe4000e800000 */
[----:B------:R-:W-:Y:S03]  /*46c0*/  USHF.R.U32.HI UR12, URZ, UR49, UR5 ;  /* 0x00000031ff0c7299 */ /* 0x000fe60008011605 */
[----:B------:R-:W-:Y:S02]  /*46d0*/  UMOV UR5, UR9 ;  /* 0x0000000900057c82 */ /* 0x000fe40008000000 */
[----:B------:R-:W-:Y:S03]  /*46e0*/  @UP4 USHF.R.U32.HI UR4, URZ, UR23, UR5 ;  /* 0x00000017ff044299 */ /* 0x000fe60008011605 */
[----:B------:R-:W-:Y:S01]  /*46f0*/  UMOV UR5, UR11 ;  /* 0x0000000b00057c82 */ /* 0x000fe20008000000 */
[----:B------:R-:W-:Y:S02]  /*4700*/  UIMAD UR4, UR42, UR4, URZ ;  /* 0x000000042a0472a4 */ /* 0x000fe4000f8e02ff */
[----:B------:R-:W-:Y:S02]  /*4710*/  @UP4 USHF.R.U32.HI UR7, URZ, UR23, UR5 ;  /* 0x00000017ff074299 */ /* 0x000fe40008011605 */
[----:B------:R-:W-:Y:S02]  /*4720*/  UIMAD.WIDE.U32 UR10, UR6, UR22, URZ ;  /* 0x00000016060a72a5 */ /* 0x000fe4000f8e00ff */
[----:B------:R-:W-:Y:S02]  /*4730*/  USEL UR5, UR14, UR12, !UP6 ;  /* 0x0000000c0e057287 */ /* 0x000fe4000f000000 */
[----:B------:R-:W-:Y:S02]  /*4740*/  UIMAD UR8, UR42, UR7, URZ ;  /* 0x000000072a0872a4 */ /* 0x000fe4000f8e02ff */
[----:B------:R-:W-:Y:S03]  /*4750*/  UISETP.GE.AND UP0, UPT, UR6, UR4, UPT ;  /* 0x000000040600728c */ /* 0x000fe6000bf06270 */
[----:B------:R-:W-:Y:S01]  /*4760*/  UMOV UR4, UR11 ;  /* 0x0000000b00047c82 */ /* 0x000fe20008000000 */
[----:B------:R-:W-:Y:S02]  /*4770*/  UISETP.GE.OR UP0, UPT, UR5, UR8, UP0 ;  /* 0x000000080500728c */ /* 0x000fe40008706670 */
[----:B------:R-:W-:Y:S02]  /*4780*/  USHF.R.U32.HI UR4, URZ, UR23, UR4 ;  /* 0x00000017ff047299 */ /* 0x000fe40008011604 */
[----:B------:R-:W-:Y:S02]  /*4790*/  UIMAD.WIDE.U32 UR8, UR5, UR22, URZ ;  /* 0x00000016050872a5 */ /* 0x000fe4000f8e00ff */
[----:B------:R-:W-:Y:S04]  /*47a0*/  USEL UR10, UR6, UR4, !UP4 ;  /* 0x00000004060a7287 */ /* 0x000fe8000e000000 */
[----:B------:R-:W-:Y:S01]  /*47b0*/  UIADD3 UR11, UPT, UPT, -UR10, URZ, URZ ;  /* 0x000000ff0a0b7290 */ /* 0x000fe2000fffe1ff */
[----:B------:R-:W-:Y:S02]  /*47c0*/  @!UP0 UMOV UR4, UR9 ;  /* 0x0000000900048c82 */ /* 0x000fe40008000000 */
[----:B------:R-:W-:Y:S02]  /*47d0*/  @!UP0 USHF.R.U32.HI UR4, URZ, UR23, UR4 ;  /* 0x00000017ff048299 */ /* 0x000fe40008011604 */
[----:B------:R-:W-:Y:S02]  /*47e0*/  UIMAD UR8, UR42, UR11, UR6 ;  /* 0x0000000b2a0872a4 */ /* 0x000fe4000f8e0206 */
[----:B------:R-:W-:Y:S04]  /*47f0*/  @!UP0 USEL UR4, UR5, UR4, !UP4 ;  /* 0x0000000405048287 */ /* 0x000fe8000e000000 */
[----:B------:R-:W-:Y:S02]  /*4800*/  @!UP0 UIMAD UR8, UR7, UR8, UR4 ;  /* 0x00000008070882a4 */ /* 0x000fe4000f8e0204 */
[----:B------:R-:W-:Y:S02]  /*4810*/  @!UP0 UIADD3 UR9, UPT, UPT, UR10, -UR4, URZ ;  /* 0x800000040a098290 */ /* 0x000fe4000fffe0ff */
[----:B------:R-:W-:Y:S02]  /*4820*/  UIADD3 UR4, UPT, UPT, -UR5, URZ, URZ ;  /* 0x000000ff05047290 */ /* 0x000fe4000fffe1ff */
[----:B------:R-:W-:Y:S02]  /*4830*/  UIADD3 UR7, UPT, UPT, -UR6, URZ, URZ ;  /* 0x000000ff06077290 */ /* 0x000fe4000fffe1ff */
[----:B------:R-:W-:Y:S02]  /*4840*/  @!UP0 UIMAD UR6, UR9, UR42, UR5 ;  /* 0x0000002a090682a4 */ /* 0x000fe4000f8e0205 */
[----:B------:R-:W-:Y:S02]  /*4850*/  UIMAD UR14, UR15, UR4, UR14 ;  /* 0x000000040f0e72a4 */ /* 0x000fe4000f8e020e */
[----:B------:R-:W-:Y:S01]  /*4860*/  UIMAD UR13, UR50, UR7, UR13 ;  /* 0x00000007320d72a4 */ /* 0x000fe2000f8e020d */
[----:B------:R-:W-:Y:S02]  /*4870*/  @!UP0 UMOV UR5, UR8 ;  /* 0x0000000800058c82 */ /* 0x000fe40008000000 */
[----:B------:R-:W-:Y:S02]  /*4880*/  UIMAD UR14, UR5, UR15, UR14 ;  /* 0x0000000f050e72a4 */ /* 0x000fe4000f8e020e */
[----:B------:R-:W-:Y:S11]  /*4890*/  UIMAD UR13, UR6, UR50, UR13 ;  /* 0x00000032060d72a4 */ /* 0x000ff6000f8e020d */
[----:B------:R-:W-:Y:S01]  /*48a0*/  @!UPT UIADD3 URZ, UPT, UPT, URZ, URZ, URZ ;  /* 0x000000fffffff290 */ /* 0x000fe2000fffe0ff */
.L_x_84:
[----:B------:R-:W3:Y:S01]  /*48b0*/  @!UP2 LDCU.128 UR8, c[0x0][0xb10] ;  /* 0x00016200ff08a7ac */ /* 0x000ee20008000c00 */
[C---:B----4-:R-:W-:Y:S02]  /*48c0*/  ISETP.NE.U32.AND P1, PT, R4.reuse, RZ, PT ;  /* 0x000000ff0400720c */ /* 0x050fe40003f25070 */
[----:B------:R-:W-:Y:S02]  /*48d0*/  ISETP.NE.U32.AND P0, PT, R4, RZ, PT ;  /* 0x000000ff0400720c */ /* 0x000fe40003f05070 */
[C---:B------:R-:W-:Y:S02]  /*48e0*/  ISETP.NE.AND.EX P1, PT, R5.reuse, RZ, PT, P1 ;  /* 0x000000ff0500720c */ /* 0x040fe40003f25310 */
[----:B------:R-:W-:Y:S01]  /*48f0*/  ISETP.NE.AND.EX P0, PT, R5, RZ, PT, P0 ;  /* 0x000000ff0500720c */ /* 0x000fe20003f05300 */
[----:B------:R-:W4:Y:S01]  /*4900*/  @!UP2 LDCU UR5, c[0x0][0xb0c] ;  /* 0x00016180ff05a7ac */ /* 0x000f220008000800 */
[----:B------:R-:W-:Y:S01]  /*4910*/  SHF.L.U32 R9, R15, 0x1f, RZ ;  /* 0x0000001f0f097819 */ /* 0x000fe200000006ff */
[----:B------:R-:W-:Y:S02]  /*4920*/  USHF.L.U32 UR35, UR16, 0x7, URZ ;  /* 0x0000000710237899 */ /* 0x000fe400080006ff */
[----:B------:R-:W-:Y:S02]  /*4930*/  USHF.L.U32 UR34, UR20, 0x8, URZ ;  /* 0x0000000814227899 */ /* 0x000fe400080006ff */
[----:B---3--:R-:W-:Y:S07]  /*4940*/  UIMAD.WIDE.U32 UR6, UR14, UR8, URZ ;  /* 0x000000080e0672a5 */ /* 0x008fee000f8e00ff */
[----:B------:R-:W-:Y:S01]  /*4950*/  @!UP2 UMOV UR4, UR7 ;  /* 0x000000070004ac82 */ /* 0x000fe20008000000 */
[----:B----4-:R-:W-:Y:S02]  /*4960*/  @!UP2 UISETP.NE.AND UP0, UPT, UR5, 0x1, UPT ;  /* 0x000000010500a88c */ /* 0x010fe4000bf05270 */
[----:B------:R-:W-:Y:S02]  /*4970*/  @!UP2 USHF.R.U32.HI UR4, URZ, UR9, UR4 ;  /* 0x00000009ff04a299 */ /* 0x000fe40008011604 */
[----:B------:R-:W-:Y:S02]  /*4980*/  UIMAD.WIDE.U32 UR6, UR13, UR11, URZ ;  /* 0x0000000b0d0672a5 */ /* 0x000fe4000f8e00ff */
[----:B------:R-:W-:Y:S02]  /*4990*/  @!UP2 USEL UR8, UR14, UR4, !UP0 ;  /* 0x000000040e08a287 */ /* 0x000fe4000c000000 */
[----:B------:R-:W-:Y:S03]  /*49a0*/  @!UP2 UISETP.NE.AND UP0, UPT, UR10, 0x1, UPT ;  /* 0x000000010a00a88c */ /* 0x000fe6000bf05270 */
[----:B------:R-:W-:Y:S02]  /*49b0*/  @!UP2 UMOV UR6, UR7 ;  /* 0x000000070006ac82 */ /* 0x000fe40008000000 */
[----:B------:R-:W3:Y:S02]  /*49c0*/  @!UP2 LDCU UR4, c[0x0][0xb20] ;  /* 0x00016400ff04a7ac */ /* 0x000ee40008000800 */
[----:B---3--:R-:W-:Y:S04]  /*49d0*/  @!UP2 USHF.R.U32.HI UR6, URZ, UR4, UR6 ;  /* 0x00000004ff06a299 */ /* 0x008fe80008011606 */
[----:B------:R-:W-:Y:S04]  /*49e0*/  @!UP2 USEL UR6, UR13, UR6, !UP0 ;  /* 0x000000060d06a287 */ /* 0x000fe8000c000000 */
[----:B------:R-:W-:Y:S02]  /*49f0*/  @!UP2 UIADD3 UR4, UPT, UPT, -UR8, UR6, URZ ;  /* 0x000000060804a290 */ /* 0x000fe4000fffe1ff */
[----:B------:R-:W-:Y:S02]  /*4a00*/  @!UP2 UIADD3 UR6, UPT, UPT, UR8, -UR6, URZ ;  /* 0x800000060806a290 */ /* 0x000fe4000fffe0ff */
[----:B------:R-:W-:Y:S02]  /*4a10*/  @!UP2 UIMAD UR14, UR4, UR5, UR14 ;  /* 0x00000005040ea2a4 */ /* 0x000fe4000f8e020e */
[----:B------:R-:W-:Y:S01]  /*4a20*/  @!UP2 UIMAD UR13, UR6, UR10, UR13 ;  /* 0x0000000a060da2a4 */ /* 0x000fe2000f8e020d */
[----:B------:R-:W-:Y:S11]  /*4a30*/  BRA.U UP3, `(.L_x_85) ;  /* 0x0000000103107547 */ /* 0x000ff6000b800000 */
[----:B--2---:R-:W-:Y:S04]  /*4a40*/  MOV R0, UR41 ;  /* 0x0000002900007c02 */ /* 0x004fe80008000f00 */
[----:B------:R-:W-:Y:S04]  /*4a50*/  SHF.L.U32 R11, R0, 0x1f, RZ ;  /* 0x0000001f000b7819 */ /* 0x000fe800000006ff */
[----:B------:R-:W2:Y:S02]  /*4a60*/  SYNCS.PHASECHK.TRANS64.TRYWAIT P2, [UR21+0x78], R11 ;  /* 0x0000780bff0075a7 */ /* 0x000ea40008041115 */
[----:B--2---:R-:W-:Y:S05]  /*4a70*/  @!P2 BRA `(.L_x_86) ;  /* 0x000000780034a947 */ /* 0x004fea0003800000 */
.L_x_85:
[----:B------:R-:W-:Y:S05]  /*4a80*/  @!P1 BRA `(.L_x_87) ;  /* 0x0000000000309947 */ /* 0x000fea0003800000 */
[----:B------:R-:W-:Y:S01]  /*4a90*/  ISETP.NE.U32.AND P1, PT, R2, RZ, PT ;  /* 0x000000ff0200720c */ /* 0x000fe20003f25070 */
[----:B------:R-:W3:Y:S01]  /*4aa0*/  LDCU.64 UR4, c[0x0][0x358] ;  /* 0x00006b00ff0477ac */ /* 0x000ee20008000a00 */
[----:B------:R-:W-:Y:S02]  /*4ab0*/  IMAD.MOV.U32 R158, RZ, RZ, 0x1 ;  /* 0x00000001ff9e7424 */ /* 0x000fe400078e00ff */
[----:B------:R-:W-:Y:S11]  /*4ac0*/  ISETP.NE.AND.EX P1, PT, R3, RZ, PT, P1 ;  /* 0x000000ff0300720c */ /* 0x000ff60003f25310 */
[----:B------:R-:W-:Y:S02]  /*4ad0*/  @!UPT UIADD3 URZ, UPT, UPT, URZ, URZ, URZ ;  /* 0x000000fffffff290 */ /* 0x000fe4000fffe0ff */
[----:B--2---:R-:W2:Y:S01]  /*4ae0*/  @P1 LDC.64 R10, c[0x0][0x888] ;  /* 0x00022200ff0a1b82 */ /* 0x004ea20000000a00 */
[----:B------:R-:W-:Y:S04]  /*4af0*/  @P1 IMAD R0, R4, UR36, RZ ;  /* 0x0000002404001c24 */ /* 0x000fe8000f8e02ff */
[----:B--2---:R-:W-:Y:S04]  /*4b00*/  @P1 IMAD.WIDE R10, R0, 0x4, R10 ;  /* 0x00000004000a1825 */ /* 0x004fe800078e020a */
[----:B------:R-:W-:Y:S01]  /*4b10*/  HFMA2 R0, -RZ, RZ, 0, 5.9604644775390625e-08 ;  /* 0x00000001ff007431 */ /* 0x000fe200000001ff */
[----:B---3-5:R3:W5:Y:S04]  /*4b20*/  @P1 LDG.E R73, desc[UR4][R10.64] ;  /* 0x000000040a491981 */ /* 0x028768000c1e1900 */
[----:B------:R-:W-:Y:S01]  /*4b30*/  @!P1 PRMT R158, R0, 0x7610, R158 ;  /* 0x00007610009e9816 */ /* 0x000fe2000000009e */
[----:B---3--:R-:W4:Y:S06]  /*4b40*/  @!P1 LDC R73, c[0x0][0x880] ;  /* 0x00022000ff499b82 */ /* 0x008f2c0000000800 */
.L_x_87:
[----:B----45:R-:W-:Y:S01]  /*4b50*/  @!P0 FSETP.EQ.AND P1, PT, R73, RZ, PT ;  /* 0x000000ff4900820b */ /* 0x030fe20003f22000 */
[----:B------:R-:W-:Y:S01]  /*4b60*/  @!UPT UIADD3 URZ, UPT, UPT, URZ, URZ, URZ ;  /* 0x000000fffffff290 */ /* 0x000fe2000fffe0ff */
[----:B------:R-:W-:Y:S11]  /*4b70*/  @!P0 BRA `(.L_x_88) ;  /* 0x0000000000188947 */ /* 0x000ff60003800000 */
[----:B------:R-:W-:Y:S02]  /*4b80*/  LOP3.LUT P0, RZ, R158, 0xff, RZ, 0xc0, !PT ;  /* 0x000000ff9eff7812 */ /* 0x000fe4000780c0ff */
[----:B------:R-:W-:Y:S04]  /*4b90*/  ISETP.NE.U32.AND P1, PT, R2, RZ, PT ;  /* 0x000000ff0200720c */ /* 0x000fe80003f25070 */
[----:B------:R-:W-:Y:S04]  /*4ba0*/  ISETP.NE.AND.EX P1, PT, R3, RZ, PT, P1 ;  /* 0x000000ff0300720c */ /* 0x000fe80003f25310 */
[----:B------:R-:W-:Y:S03]  /*4bb0*/  PLOP3.LUT P1, PT, P1, PT, PT, 0x8, 0x80 ;  /* 0x000000000080781c */ /* 0x000fe60000f2e170 */
[----:B------:R-:W-:Y:S11]  /*4bc0*/  @P0 FSETP.EQ.AND P1, PT, R73, RZ, PT ;  /* 0x000000ff4900020b */ /* 0x000ff60003f22000 */
[----:B------:R-:W-:Y:S02]  /*4bd0*/  @!UPT UIADD3 URZ, UPT, UPT, URZ, URZ, URZ ;  /* 0x000000fffffff290 */ /* 0x000fe4000fffe0ff */
.L_x_88:
[----:B------:R-:W3:Y:S01]  /*4be0*/  SYNCS.PHASECHK.TRANS64.TRYWAIT P2, [UR21+0x50], R9 ;  /* 0x00005009ff0075a7 */ /* 0x000ee20008041115 */
[----:B------:R-:W-:Y:S04]  /*4bf0*/  ELECT P0, URZ, PT ;  /* 0x0000000000ff782f */ /* 0x000fe80003800000 */
[----:B------:R-:W-:Y:S11]  /*4c00*/  PLOP3.LUT P1, PT, P1, P0, PT, 0xf2, 0x2f ;  /* 0x00000000002f781c */ /* 0x000ff60000f21e72 */
[----:B------:R-:W-:Y:S02]  /*4c10*/  @!UPT UIADD3 URZ, UPT, UPT, URZ, URZ, URZ ;  /* 0x000000fffffff290 */ /* 0x000fe4000fffe0ff */
[----:B------:R-:W-:Y:S05]  /*4c20*/  @!P1 IADD3 R8, P0, PT, R16, 0x580, RZ ;  /* 0x0000058010089810 */ /* 0x000fea0007f1e0ff */
[----:B------:R-:W-:Y:S01]  /*4c30*/  @!P1 IMAD.X R6, RZ, RZ, R17, P0 ;  /* 0x000000ffff069224 */ /* 0x000fe200000e0611 */
[----:B---3--:R-:W-:Y:S07]  /*4c40*/  @!P2 BRA `(.L_x_89) ;  /* 0x0000007400d8a947 */ /* 0x008fee0003800000 */
.L_x_170:
[----:B------:R-:W-:Y:S01]  /*4c50*/  @!P1 R2UR UR5, R8 ;  /* 0x00000000080592ca */ /* 0x000fe200000e0000 */
[----:B------:R-:W-:Y:S01]  /*4c60*/  VOTEU.ALL UP0, P1 ;  /* 0x0000000000ff7886 */ /* 0x000fe20000800000 */
[----:B------:R-:W-:Y:S01]  /*4c70*/  @!P1 R2UR UR4, R6 ;  /* 0x00000000060492ca */ /* 0x000fe200000e0000 */
[----:B--2---:R-:W-:Y:S01]  /*4c80*/  @!P1 IMAD.MOV.U32 R0, RZ, RZ, 0x2000 ;  /* 0x00002000ff009424 */ /* 0x004fe200078e00ff */
[----:B------:R-:W-:Y:S01]  /*4c90*/  UMOV UR8, 0x0 ;  /* 0x0000000000087882 */ /* 0x000fe20000000000 */
[----:B------:R-:W-:Y:S01]  /*4ca0*/  UMOV UR9, 0x10000000 ;  /* 0x1000000000097882 */ /* 0x000fe20000000000 */
[----:B------:R-:W-:Y:S01]  /*4cb0*/  @!UP0 UIADD3 UR32, UPT, UPT, UR21, 0x200, URZ ;  /* 0x0000020015208890 */ /* 0x000fe2000fffe0ff */
[----:B------:R-:W-:Y:S01]  /*4cc0*/  @!P1 IADD3 R8, P0, PT, R16, 0x580, RZ ;  /* 0x0000058010089810 */ /* 0x000fe20007f1e0ff */
[----:B------:R-:W-:Y:S01]  /*4cd0*/  VOTEU.ALL UP0, P1 ;  /* 0x0000000000ff7886 */ /* 0x000fe20000800000 */
[----:B------:R-:W-:Y:S03]  /*4ce0*/  UPRMT UR6, UR45, 0x654, UR33 ;  /* 0x000006542d067896 */ /* 0x000fe60008000021 */
[----:B------:R-:W-:Y:S02]  /*4cf0*/  @!P1 IMAD.X R6, RZ, RZ, R17, P0 ;  /* 0x000000ffff069224 */ /* 0x000fe400000e0611 */
[----:B------:R-:W-:Y:S02]  /*4d00*/  IMAD.U32 R10, RZ, RZ, UR5 ;  /* 0x00000005ff0a7e24 */ /* 0x000fe4000f8e00ff */
[----:B------:R-:W-:Y:S03]  /*4d10*/  IMAD.U32 R11, RZ, RZ, UR4 ;  /* 0x00000004ff0b7e24 */ /* 0x000fe6000f8e00ff */
[----:B------:R-:W-:Y:S02]  /*4d20*/  @!P1 R2UR UR4, R10 ;  /* 0x000000000a0492ca */ /* 0x000fe400000e0000 */
[----:B------:R-:W-:Y:S11]  /*4d30*/  @!P1 R2UR UR5, R11 ;  /* 0x000000000b0592ca */ /* 0x000ff600000e0000 */
[----:B------:R-:W-:Y:S02]  /*4d40*/  @!UPT UIADD3 URZ, UPT, UPT, URZ, URZ, URZ ;  /* 0x000000fffffff290 */ /* 0x000fe4000fffe0ff */
[----:B------:R2:W-:Y:S01]  /*4d50*/  @!UP0 UTMALDG.3D [UR32], [UR4], desc[UR8] ;  /* 0x00000820040085b4 */ /* 0x0005e20008011000 */
[----:B------:R2:W-:Y:S01]  /*4d60*/  @!P1 SYNCS.ARRIVE.TRANS64.RED.A0TR RZ, [UR21+0x30], R0 ;  /* 0x00003000ffff99a7 */ /* 0x0005e20008300415 */
[----:B------:R-:W-:Y:S01]  /*4d70*/  SYNCS.ARRIVE.TRANS64.RED.A1T0 RZ, [UR6], RZ ;  /* 0x000000ffffff79a7 */ /* 0x000fe20008100406 */
[----:B------:R-:W3:Y:S02]  /*4d80*/  SYNCS.PHASECHK.TRANS64.TRYWAIT P2, [UR21+0x58], R9 ;  /* 0x00005809ff0075a7 */ /* 0x000ee40008041115 */
[----:B--23--:R-:W-:Y:S05]  /*4d90*/  @!P2 BRA `(.L_x_90) ;  /* 0x00000074009ca947 */ /* 0x00cfea0003800000 */
.L_x_172:
        /* <DEDUP_REMOVED lines=8> */
[----:B------:R-:W-:Y:S01]  /*4e20*/  @!UP0 UIADD3 UR24, UPT, UPT, UR21, 0x2200, URZ ;  /* 0x0000220015188890 */ /* 0x000fe2000fffe0ff */
[----:B------:R-:W-:Y:S01]  /*4e30*/  VOTEU.ALL UP0, P1 ;  /* 0x0000000000ff7886 */ /* 0x000fe20000800000 */
[----:B------:R-:W-:Y:S01]  /*4e40*/  UMOV UR27, UR35 ;  /* 0x00000023001b7c82 */ /* 0x000fe20008000000 */
[----:B------:R-:W-:Y:S02]  /*4e50*/  UMOV UR28, UR36 ;  /* 0x00000024001c7c82 */ /* 0x000fe40008000000 */
[----:B------:R-:W-:Y:S01]  /*4e60*/  IMAD.U32 R10, RZ, RZ, UR5 ;  /* 0x00000005ff0a7e24 */ /* 0x000fe2000f8e00ff */
[----:B------:R-:W-:Y:S01]  /*4e70*/  UPRMT UR6, UR45, 0x654, UR25 ;  /* 0x000006542d067896 */ /* 0x000fe20008000019 */
[----:B------:R-:W-:Y:S02]  /*4e80*/  IMAD.U32 R11, RZ, RZ, UR4 ;  /* 0x00000004ff0b7e24 */ /* 0x000fe4000f8e00ff */
[----:B------:R-:W-:Y:S01]  /*4e90*/  @!P1 IMAD.X R6, RZ, RZ, R17, P0 ;  /* 0x000000ffff069224 */ /* 0x000fe200000e0611 */
        /* <DEDUP_REMOVED lines=8> */
.L_x_174:
[----:B------:R-:W-:Y:S01]  /*4f20*/  @!P1 R2UR UR5, R8 ;  /* 0x00000000080592ca */ /* 0x000fe200000e0000 */
[----:B------:R-:W-:Y:S01]  /*4f30*/  VOTEU.ALL UP0, P1 ;  /* 0x0000000000ff7886 */ /* 0x000fe20000800000 */
[----:B------:R-:W-:Y:S01]  /*4f40*/  @!P1 R2UR UR4, R6 ;  /* 0x00000000060492ca */ /* 0x000fe200000e0000 */
[----:B--2---:R-:W-:Y:S01]  /*4f50*/  @!P1 IMAD.MOV.U32 R0, RZ, RZ, 0x2000 ;  /* 0x00002000ff009424 */ /* 0x004fe200078e00ff */
[----:B------:R-:W-:Y:S01]  /*4f60*/  UMOV UR8, 0x0 ;  /* 0x0000000000087882 */ /* 0x000fe20000000000 */
[----:B------:R-:W-:Y:S01]  /*4f70*/  UMOV UR9, 0x10000000 ;  /* 0x1000000000097882 */ /* 0x000fe20000000000 */
[----:B------:R-:W-:Y:S01]  /*4f80*/  @!UP0 UIADD3 UR18, UPT, UPT, UR34, 0x80, URZ ;  /* 0x0000008022128890 */ /* 0x000fe2000fffe0ff */
[----:B------:R-:W-:Y:S01]  /*4f90*/  VIADD R14, R14, 0x1 ;  /* 0x000000010e0e7836 */ /* 0x000fe20000000000 */
[----:B------:R-:W-:Y:S01]  /*4fa0*/  @!UP0 UIADD3 UR16, UPT, UPT, UR21, 0x4200, URZ ;  /* 0x0000420015108890 */ /* 0x000fe2000fffe0ff */
[----:B------:R-:W-:Y:S01]  /*4fb0*/  VOTEU.ALL UP0, P1 ;  /* 0x0000000000ff7886 */ /* 0x000fe20000800000 */
[----:B------:R-:W-:Y:S01]  /*4fc0*/  UMOV UR19, UR35 ;  /* 0x0000002300137c82 */ /* 0x000fe20008000000 */
[----:B------:R-:W-:Y:S02]  /*4fd0*/  UMOV UR20, UR36 ;  /* 0x0000002400147c82 */ /* 0x000fe40008000000 */
[----:B------:R-:W-:Y:S01]  /*4fe0*/  IMAD.U32 R10, RZ, RZ, UR5 ;  /* 0x00000005ff0a7e24 */ /* 0x000fe2000f8e00ff */
[----:B------:R-:W-:Y:S01]  /*4ff0*/  UPRMT UR6, UR45, 0x654, UR17 ;  /* 0x000006542d067896 */ /* 0x000fe20008000011 */
        /* <DEDUP_REMOVED lines=9> */
.L_x_176:
[----:B------:R-:W-:Y:S01]  /*5090*/  @!P1 IADD3 R6, P0, PT, R16, 0x580, RZ ;  /* 0x0000058010069810 */ /* 0x000fe20007f1e0ff */
[----:B------:R-:W-:Y:S01]  /*50a0*/  VOTEU.ALL UP0, P1 ;  /* 0x0000000000ff7886 */ /* 0x000fe20000800000 */
[----:B------:R-:W-:Y:S01]  /*50b0*/  UMOV UR6, 0x0 ;  /* 0x0000000000067882 */ /* 0x000fe20000000000 */
[----:B------:R-:W-:Y:S01]  /*50c0*/  UMOV UR7, 0x10000000 ;  /* 0x1000000000077882 */ /* 0x000fe20000000000 */
[----:B------:R-:W-:Y:S01]  /*50d0*/  @!P1 R2UR UR5, R6 ;  /* 0x00000000060592ca */ /* 0x000fe200000e0000 */
[----:B--2---:R-:W-:Y:S01]  /*50e0*/  @!P1 IMAD.X R0, RZ, RZ, R17, P0 ;  /* 0x000000ffff009224 */ /* 0x004fe200000e0611 */
[----:B------:R-:W-:Y:S01]  /*50f0*/  @!UP0 UIADD3 UR10, UPT, UPT, UR34, 0xc0, URZ ;  /* 0x000000c0220a8890 */ /* 0x000fe2000fffe0ff */
[----:B------:R-:W-:Y:S01]  /*5100*/  R2UR UR18, R160 ;  /* 0x00000000a01272ca */ /* 0x000fe200000e0000 */
[----:B------:R-:W-:Y:S01]  /*5110*/  @!UP0 UIADD3 UR8, UPT, UPT, UR21, 0x6200, URZ ;  /* 0x0000620015088890 */ /* 0x000fe2000fffe0ff */
[----:B------:R-:W-:Y:S01]  /*5120*/  R2UR UR16, R161 ;  /* 0x00000000a11072ca */ /* 0x000fe200000e0000 */
[----:B------:R-:W-:Y:S01]  /*5130*/  @!UP0 UIADD3 UR9, UPT, UPT, UR21, 0x48, URZ ;  /* 0x0000004815098890 */ /* 0x000fe2000fffe0ff */
[----:B------:R-:W-:Y:S01]  /*5140*/  @!P1 R2UR UR4, R0 ;  /* 0x00000000000492ca */ /* 0x000fe200000e0000 */
[----:B------:R-:W-:Y:S01]  /*5150*/  VOTEU.ALL UP0, P1 ;  /* 0x0000000000ff7886 */ /* 0x000fe20000800000 */
[----:B------:R-:W-:Y:S01]  /*5160*/  UMOV UR11, UR35 ;  /* 0x00000023000b7c82 */ /* 0x000fe20008000000 */
[----:B------:R-:W-:Y:S01]  /*5170*/  UMOV UR12, UR36 ;  /* 0x00000024000c7c82 */ /* 0x000fe20008000000 */
[C---:B------:R-:W-:Y:S01]  /*5180*/  ISETP.NE.AND P0, PT, R14.reuse, 0x2, PT ;  /* 0x000000020e00780c */ /* 0x040fe20003f05270 */
[----:B------:R-:W-:Y:S01]  /*5190*/  UPLOP3.LUT UP3, UPT, UPT, UPT, UPT, 0x80, 0x8 ;  /* 0x000000000008789c */ /* 0x000fe20003f6f070 */
[----:B------:R-:W-:Y:S01]  /*51a0*/  IMAD.U32 R8, RZ, RZ, UR5 ;  /* 0x00000005ff087e24 */ /* 0x000fe2000f8e00ff */
[----:B------:R-:W-:Y:S01]  /*51b0*/  LOP3.LUT R15, R15, 0x1, RZ, 0x3c, !PT ;  /* 0x000000010f0f7812 */ /* 0x000fe200078e3cff */
[----:B------:R-:W-:Y:S01]  /*51c0*/  UMOV UR36, UR29 ;  /* 0x0000001d00247c82 */ /* 0x000fe20008000000 */
[----:B------:R-:W-:Y:S01]  /*51d0*/  SEL R0, RZ, 0x1, P0 ;  /* 0x00000001ff007807 */ /* 0x000fe20000000000 */
[----:B------:R-:W-:Y:S01]  /*51e0*/  UIADD3 UR20, UPT, UPT, UR13, UR18, URZ ;  /* 0x000000120d147290 */ /* 0x000fe2000fffe0ff */
[----:B------:R-:W-:Y:S01]  /*51f0*/  SEL R14, R14, RZ, P0 ;  /* 0x000000ff0e0e7207 */ /* 0x000fe20000000000 */
[----:B------:R-:W-:Y:S01]  /*5200*/  UIADD3 UR16, UPT, UPT, UR14, UR16, URZ ;  /* 0x000000100e107290 */ /* 0x000fe2000fffe0ff */
[----:B------:R-:W-:Y:S01]  /*5210*/  IMAD.U32 R9, RZ, RZ, UR4 ;  /* 0x00000004ff097e24 */ /* 0x000fe2000f8e00ff */
[----:B------:R-:W-:Y:S02]  /*5220*/  @!P1 R2UR UR4, R8 ;  /* 0x00000000080492ca */ /* 0x000fe400000e0000 */
[----:B------:R-:W-:Y:S02]  /*5230*/  LOP3.LUT R13, R13, R0, RZ, 0x3c, !PT ;  /* 0x000000000d0d7212 */ /* 0x000fe400078e3cff */
[----:B------:R-:W-:Y:S11]  /*5240*/  @!P1 R2UR UR5, R9 ;  /* 0x00000000090592ca */ /* 0x000ff600000e0000 */
[----:B------:R-:W-:Y:S02]  /*5250*/  @!UPT UIADD3 URZ, UPT, UPT, URZ, URZ, URZ ;  /* 0x000000fffffff290 */ /* 0x000fe4000fffe0ff */
[----:B------:R2:W-:Y:S01]  /*5260*/  @!UP0 UTMALDG.3D [UR8], [UR4], desc[UR6] ;  /* 0x00000608040085b4 */ /* 0x0005e20008011000 */
[----:B------:R2:W-:Y:S01]  /*5270*/  @!P1 SYNCS.ARRIVE.TRANS64.RED.A0TR RZ, [UR21+0x48], R7 ;  /* 0x00004807ffff99a7 */ /* 0x0005e20008300415 */
[----:B------:R-:W-:Y:S01]  /*5280*/  SYNCS.ARRIVE.TRANS64.RED.A1T0 RZ, [UR37], RZ ;  /* 0x000000ffffff79a7 */ /* 0x000fe20008100425 */
[----:B------:R-:W-:Y:S05]  /*5290*/  BRA.U UP1, `(.L_x_93) ;  /* 0xfffffff101647547 */ /* 0x000fea000b83ffff */
[----:B------:R-:W-:-:S04]  /*52a0*/  SHF.L.U32 R3, R15, 0x1f, RZ ;  /* 0x0000001f0f037819 */ /* 0x000fc800000006ff */
[----:B------:R-:W3:Y:S02]  /*52b0*/  SYNCS.PHASECHK.TRANS64.TRYWAIT P0, [UR21+0x50], R3 ;  /* 0x00005003ff0075a7 */ /* 0x000ee40008001115 */
[----:B---3--:R-:W-:Y:S05]  /*52c0*/  @!P0 BRA `(.L_x_94) ;  /* 0x0000007000988947 */ /* 0x008fea0003800000 */
.L_x_178:
[----:B------:R-:W4:Y:S02]  /*52d0*/  SYNCS.PHASECHK.TRANS64.TRYWAIT P0, [UR21+0x58], R3 ;  /* 0x00005803ff0075a7 */ /* 0x000f240008001115 */
[----:B----4-:R-:W-:Y:S05]  /*52e0*/  @!P0 BRA `(.L_x_95) ;  /* 0x0000007000a88947 */ /* 0x010fea0003800000 */
.L_x_180:
[----:B------:R-:W4:Y:S02]  /*52f0*/  SYNCS.PHASECHK.TRANS64.TRYWAIT P0, [UR21+0x60], R3 ;  /* 0x00006003ff0075a7 */ /* 0x000f240008001115 */
[----:B----4-:R-:W-:Y:S05]  /*5300*/  @!P0 BRA `(.L_x_96) ;  /* 0x0000007000b88947 */ /* 0x010fea0003800000 */
.L_x_182:
[----:B---3--:R-:W-:-:S07]  /*5310*/  MOV R0, UR21 ;  /* 0x0000001500007c02 */ /* 0x008fce0008000f00 */
.L_x_97:
[----:B---3--:R-:W-:-:S04]  /*5320*/  SHF.L.U32 R3, R15, 0x1f, RZ ;  /* 0x0000001f0f037819 */ /* 0x008fc800000006ff */
[----:B------:R3:W4:Y:S03]  /*5330*/  SYNCS.PHASECHK.TRANS64.TRYWAIT P0, [R0+URZ+0x68], R3 ;  /* 0x00006803000075a7 */ /* 0x00072600080011ff */
[----:B----4-:R-:W-:Y:S05]  /*5340*/  @!P0 NANOSLEEP.SYNCS 0x989680 ;  /* 0x009896800000895d */ /* 0x010fea0003900000 */
[----:B------:R-:W4:Y:S02]  /*5350*/  @!P0 SYNCS.PHASECHK.TRANS64 P0, [R0+URZ+0x68], R3 ;  /* 0x00006803000085a7 */ /* 0x000f2400080010ff */
[----:B-12-4-:R-:W-:Y:S05]  /*5360*/  @P0 EXIT ;  /* 0x000000000000094d */ /* 0x016fea0003800000 */
[----:B------:R-:W-:Y:S05]  /*5370*/  BRA `(.L_x_97) ;  /* 0xfffffffc00e87947 */ /* 0x000fea000383ffff */
.L_x_82:
[----:B------:R-:W-:-:S06]  /*5380*/  UISETP.GE.AND UP0, UPT, UR17, 0x4, UPT ;  /* 0x000000041100788c */ /* 0x000fcc000bf06270 */
[----:B------:R-:W-:-:S13]  /*5390*/  PLOP3.LUT P0, PT, PT, PT, UP0, 0x80, 0x8 ;  /* 0x000000000008781c */ /* 0x000fda0003f0f008 */
[----:B------:R-:W-:Y:S05]  /*53a0*/  @!P0 EXIT ;  /* 0x000000000000894d */ /* 0x000fea0003800000 */
[----:B------:R-:W-:Y:S01]  /*53b0*/  BAR.SYNC.DEFER_BLOCKING 0x6, 0xa0 ;  /* 0x0182800000007b1d */ /* 0x000fe20000010000 */
[C---:B------:R-:W-:Y:S01]  /*53c0*/  IMAD.SHL.U32 R4, R172.reuse, 0x40, RZ ;  /* 0x00000040ac047824 */ /* 0x040fe200078e00ff */
[C---:B------:R-:W-:Y:S01]  /*53d0*/  LOP3.LUT R176, R172.reuse, 0x60, RZ, 0xc0, !PT ;  /* 0x00000060acb07812 */ /* 0x040fe200078ec0ff */
[C---:B------:R-:W-:Y:S01]  /*53e0*/  IMAD.SHL.U32 R137, R172.reuse, 0x8, RZ ;  /* 0x00000008ac897824 */ /* 0x040fe200078e00ff */
[C---:B------:R-:W-:Y:S01]  /*53f0*/  LOP3.LUT R174, R172.reuse, 0x2, RZ, 0xc0, !PT ;  /* 0x00000002acae7812 */ /* 0x040fe200078ec0ff */
[----:B------:R-:W-:Y:S01]  /*5400*/  IMAD.U32 R69, R172, 0x10000, RZ ;  /* 0x00010000ac457824 */ /* 0x000fe200078e00ff */
[----:B------:R-:W-:Y:S02]  /*5410*/  UMOV UR44, 0x400 ;  /* 0x00000400002c7882 */ /* 0x000fe40000000000 */
[----:B------:R-:W1:Y:S01]  /*5420*/  LDC.64 R156, c[0x0][0x8b0] ;  /* 0x00022c00ff9c7b82 */ /* 0x000e620000000a00 */
[----:B------:R-:W-:Y:S01]  /*5430*/  ULEA UR44, UR45, UR44, 0x18 ;  /* 0x0000002c2d2c7291 */ /* 0x000fe2000f8ec0ff */
[----:B------:R-:W-:Y:S01]  /*5440*/  LOP3.LUT R6, R4, 0x180, RZ, 0xc0, !PT ;  /* 0x0000018004067812 */ /* 0x000fe200078ec0ff */
[----:B------:R-:W-:Y:S01]  /*5450*/  HFMA2 R164, -RZ, RZ, 0, 0 ;  /* 0x00000000ffa47431 */ /* 0x000fe200000001ff */
[----:B------:R-:W-:Y:S01]  /*5460*/  LOP3.LUT R172, R172, 0x4, RZ, 0xc0, !PT ;  /* 0x00000004acac7812 */ /* 0x000fe200078ec0ff */
[----:B------:R-:W-:Y:S01]  /*5470*/  UIADD3 UR4, UPT, UPT, UR44, 0x8200, URZ ;  /* 0x000082002c047890 */ /* 0x000fe2000fffe0ff */
[----:B------:R-:W-:Y:S01]  /*5480*/  LOP3.LUT R137, R6, 0x30, R137, 0xf8, !PT ;  /* 0x0000003006897812 */ /* 0x000fe200078ef889 */
[----:B------:R-:W-:Y:S01]  /*5490*/  UIADD3 UR5, UPT, UPT, UR44, 0x200, URZ ;  /* 0x000002002c057890 */ /* 0x000fe2000fffe0ff */
[----:B------:R-:W2:Y:S01]  /*54a0*/  LDC.64 R138, c[0x0][0x8a8] ;  /* 0x00022a00ff8a7b82 */ /* 0x000ea20000000a00 */
[----:B------:R-:W-:Y:S01]  /*54b0*/  LOP3.LUT R69, R69, 0x600000, RZ, 0xc0, !PT ;  /* 0x0060000045457812 */ /* 0x000fe200078ec0ff */
[----:B------:R-:W-:Y:S01]  /*54c0*/  IMAD.MOV.U32 R68, RZ, RZ, RZ ;  /* 0x000000ffff447224 */ /* 0x000fe200078e00ff */
[----:B------:R-:W-:Y:S01]  /*54d0*/  LOP3.LUT R137, R137, 0x1e40, R4, 0xf8, !PT ;  /* 0x00001e4089897812 */ /* 0x000fe200078ef804 */
[----:B------:R-:W-:Y:S01]  /*54e0*/  IMAD.MOV.U32 R170, RZ, RZ, RZ ;  /* 0x000000ffffaa7224 */ /* 0x000fe200078e00ff */
[----:B------:R-:W-:Y:S01]  /*54f0*/  CS2R R168, SRZ ;  /* 0x0000000000a87805 */ /* 0x000fe2000001ff00 */
[----:B------:R-:W-:Y:S01]  /*5500*/  IMAD.MOV.U32 R167, RZ, RZ, RZ ;  /* 0x000000ffffa77224 */ /* 0x000fe200078e00ff */
[----:B------:R-:W-:Y:S01]  /*5510*/  IADD3 R171, PT, PT, -R172, 0x2, RZ ;  /* 0x00000002acab7810 */ /* 0x000fe20007ffe1ff */
[----:B------:R-:W-:Y:S01]  /*5520*/  VIADD R173, R137, UR44 ;  /* 0x0000002c89ad7c36 */ /* 0x000fe20008000000 */
[----:B------:R-:W3:Y:S01]  /*5530*/  LDS R0, [UR44+0x110] ;  /* 0x0001102cff007984 */ /* 0x000ee20008000800 */
[----:B------:R-:W-:Y:S01]  /*5540*/  IADD3 R166, PT, PT, -R174, RZ, RZ ;  /* 0x000000ffaea67210 */ /* 0x000fe20007ffe1ff */
[----:B------:R-:W-:Y:S01]  /*5550*/  IMAD.U32 R177, RZ, RZ, UR5 ;  /* 0x00000005ffb17e24 */ /* 0x000fe2000f8e00ff */
[----:B------:R-:W-:Y:S01]  /*5560*/  MOV R175, UR4 ;  /* 0x0000000400af7c02 */ /* 0x000fe20008000f00 */
[----:B------:R-:W-:Y:S01]  /*5570*/  IMAD.MOV R165, RZ, RZ, -R172 ;  /* 0x000000ffffa57224 */ /* 0x000fe200078e0aac */
[----:B------:R-:W4:Y:S01]  /*5580*/  LDCU UR58, c[0x0][0x370] ;  /* 0x00006e00ff3a77ac */ /* 0x000f220008000800 */
[----:B------:R-:W-:Y:S01]  /*5590*/  VIADD R173, R173, 0x200 ;  /* 0x00000200adad7836 */ /* 0x000fe20000000000 */
[----:B------:R-:W1:Y:S01]  /*55a0*/  LDCU.64 UR62, c[0x0][0x348] ;  /* 0x00006900ff3e77ac */ /* 0x000e620008000a00 */
[----:B------:R-:W1:Y:S01]  /*55b0*/  LDCU UR43, c[0x0][0xb0c] ;  /* 0x00016180ff2b77ac */ /* 0x000e620008000800 */
[----:B------:R-:W1:Y:S01]  /*55c0*/  LDCU UR39, c[0x0][0xb30] ;  /* 0x00016600ff2777ac */ /* 0x000e620008000800 */
[----:B------:R-:W1:Y:S01]  /*55d0*/  LDCU.64 UR56, c[0x0][0x888] ;  /* 0x00011100ff3877ac */ /* 0x000e620008000a00 */
[----:B------:R-:W1:Y:S01]  /*55e0*/  LDCU.64 UR40, c[0x0][0xb28] ;  /* 0x00016500ff2877ac */ /* 0x000e620008000a00 */
[----:B------:R-:W1:Y:S01]  /*55f0*/  LDCU.64 UR60, c[0x0][0x890] ;  /* 0x00011200ff3c77ac */ /* 0x000e620008000a00 */
[----:B------:R-:W1:Y:S01]  /*5600*/  LDCU.128 UR52, c[0x0][0xb10] ;  /* 0x00016200ff3477ac */ /* 0x000e620008000c00 */
[----:B------:R-:W1:Y:S02]  /*5610*/  LDCU UR47, c[0x0][0x374] ;  /* 0x00006e80ff2f77ac */ /* 0x000e640008000800 */
[----:B-1234-:R-:W-:-:S07]  /*5620*/  IADD3 R69, PT, PT, R0, R69, RZ ;  /* 0x0000004500457210 */ /* 0x01efce0007ffe0ff */
.L_x_142:
[C---:B------:R-:W-:Y:S02]  /*5630*/  LEA R3, R164.reuse, UR44, 0x3 ;  /* 0x0000002ca4037c11 */ /* 0x040fe4000f8e18ff */
[----:B------:R-:W-:Y:S02]  /*5640*/  SHF.L.U32 R0, R169, 0x1f, RZ ;  /* 0x0000001fa9007819 */ /* 0x000fe400000006ff */
[----:B------:R-:W-:Y:S02]  /*5650*/  LEA R5, R164, UR44, 0x4 ;  /* 0x0000002ca4057c11 */ /* 0x000fe4000f8e20ff */
[----:B-1----:R-:W1:Y:S02]  /*5660*/  SYNCS.PHASECHK.TRANS64.TRYWAIT P0, [R3+URZ+0x80], R0 ;  /* 0x00008000030075a7 */ /* 0x002e6400080011ff */
[----:B-1----:R-:W-:Y:S05]  /*5670*/  @!P0 BRA `(.L_x_98) ;  /* 0x0000006c00f48947 */ /* 0x002fea0003800000 */
.L_x_183:
        /* <DEDUP_REMOVED lines=11> */
[----:B------:R-:W-:Y:S01]  /*5730*/  PLOP3.LUT P0, PT, PT, PT, UP1, 0x80, 0x8 ;  /* 0x000000000008781c */ /* 0x000fe20003f0f018 */
[----:B------:R-:W-:Y:S11]  /*5740*/  UP2UR UR46, UPR, URZ, 0x2 ;  /* 0x00000002ff2e7883 */ /* 0x000ff60008000000 */
[----:B------:R-:W-:Y:S01]  /*5750*/  @!UPT UIADD3 URZ, UPT, UPT, URZ, URZ, URZ ;  /* 0x000000fffffff290 */ /* 0x000fe2000fffe0ff */
[----:B-1----:R-:W-:Y:S02]  /*5760*/  @P0 SHF.R.U32.HI R0, RZ, 0x10, R5 ;  /* 0x00000010ff000819 */ /* 0x002fe40000011605 */
        /* <DEDUP_REMOVED lines=12> */
[----:B------:R-:W2:Y:S01]  /*5830*/  LDCU UR12, c[0x0][0xb20] ;  /* 0x00016400ff0c77ac */ /* 0x000ea20008000800 */
[----:B------:R-:W-:Y:S02]  /*5840*/  UIMAD.WIDE.U32 UR4, UR47, UR55, URZ ;  /* 0x000000372f0472a5 */ /* 0x000fe4000f8e00ff */
[----:B------:R-:W-:Y:S02]  /*5850*/  UIMAD.WIDE.U32 UR6, UR58, UR52, URZ ;  /* 0x000000343a0672a5 */ /* 0x000fe4000f8e00ff */
[----:B------:R-:W-:Y:S02]  /*5860*/  UISETP.NE.AND UP0, UPT, UR54, 0x1, UPT ;  /* 0x000000013600788c */ /* 0x000fe4000bf05270 */
[----:B------:R-:W-:Y:S02]  /*5870*/  UIMAD.WIDE.U32 UR8, UR37, UR55, URZ ;  /* 0x00000037250872a5 */ /* 0x000fe4000f8e00ff */
[----:B------:R-:W-:Y:S02]  /*5880*/  UIMAD.WIDE.U32 UR10, UR38, UR52, URZ ;  /* 0x00000034260a72a5 */ /* 0x000fe4000f8e00ff */
[----:B------:R-:W-:Y:S02]  /*5890*/  UISETP.NE.AND UP1, UPT, UR43, 0x1, UPT ;  /* 0x000000012b00788c */ /* 0x000fe4000bf25270 */
[----:B------:R-:W-:Y:S01]  /*58a0*/  UISETP.NE.AND UP2, UPT, UR42, 0x1, UPT ;  /* 0x000000012a00788c */ /* 0x000fe2000bf45270 */
[----:B------:R-:W-:Y:S02]  /*58b0*/  UMOV UR4, UR5 ;  /* 0x0000000500047c82 */ /* 0x000fe40008000000 */
[----:B--2---:R-:W-:Y:S03]  /*58c0*/  USHF.R.U32.HI UR5, URZ, UR12, UR4 ;  /* 0x0000000cff057299 */ /* 0x004fe60008011604 */
[----:B------:R-:W-:Y:S02]  /*58d0*/  UMOV UR4, UR7 ;  /* 0x0000000700047c82 */ /* 0x000fe40008000000 */
[----:B------:R-:W-:Y:S02]  /*58e0*/  USHF.R.U32.HI UR7, URZ, UR53, UR4 ;  /* 0x00000035ff077299 */ /* 0x000fe40008011604 */
[----:B------:R-:W-:Y:S02]  /*58f0*/  USEL UR4, UR47, UR5, !UP0 ;  /* 0x000000052f047287 */ /* 0x000fe4000c000000 */
[----:B------:R-:W-:Y:S01]  /*5900*/  USEL UR7, UR58, UR7, !UP1 ;  /* 0x000000073a077287 */ /* 0x000fe2000c800000 */
[----:B------:R-:W-:Y:S01]  /*5910*/  UMOV UR5, UR9 ;  /* 0x0000000900057c82 */ /* 0x000fe20008000000 */
[----:B------:R-:W-:Y:S02]  /*5920*/  UIMAD.WIDE.U32 UR8, UR4, UR40, URZ ;  /* 0x00000028040872a5 */ /* 0x000fe4000f8e00ff */
[----:B------:R-:W-:Y:S03]  /*5930*/  USHF.R.U32.HI UR6, URZ, UR12, UR5 ;  /* 0x0000000cff067299 */ /* 0x000fe60008011605 */
[----:B------:R-:W-:Y:S01]  /*5940*/  UMOV UR5, UR11 ;  /* 0x0000000b00057c82 */ /* 0x000fe20008000000 */
[----:B------:R-:W-:Y:S02]  /*5950*/  UIMAD.WIDE.U32 UR10, UR7, UR40, URZ ;  /* 0x00000028070a72a5 */ /* 0x000fe4000f8e00ff */
[----:B------:R-:W-:Y:S02]  /*5960*/  USHF.R.U32.HI UR12, URZ, UR53, UR5 ;  /* 0x00000035ff0c7299 */ /* 0x000fe40008011605 */
[----:B------:R-:W-:Y:S01]  /*5970*/  USEL UR6, UR37, UR6, !UP0 ;  /* 0x0000000625067287 */ /* 0x000fe2000c000000 */
[----:B------:R-:W-:Y:S02]  /*5980*/  UMOV UR5, UR9 ;  /* 0x0000000900057c82 */ /* 0x000fe40008000000 */
[----:B------:R-:W-:Y:S01]  /*5990*/  UMOV UR10, UR11 ;  /* 0x0000000b000a7c82 */ /* 0x000fe20008000000 */
[----:B------:R-:W-:Y:S02]  /*59a0*/  @UP2 USHF.R.U32.HI UR4, URZ, UR41, UR5 ;  /* 0x00000029ff042299 */ /* 0x000fe40008011605 */
[----:B------:R-:W-:Y:S02]  /*59b0*/  @UP2 USHF.R.U32.HI UR7, URZ, UR41, UR10 ;  /* 0x00000029ff072299 */ /* 0x000fe4000801160a */
[----:B------:R-:W-:Y:S02]  /*59c0*/  UIMAD UR4, UR42, UR4, URZ ;  /* 0x000000042a0472a4 */ /* 0x000fe4000f8e02ff */
        /* <DEDUP_REMOVED lines=8> */
[----:B------:R-:W-:Y:S02]  /*5a50*/  USEL UR11, UR6, UR4, !UP2 ;  /* 0x00000004060b7287 */ /* 0x000fe4000d000000 */
[----:B------:R-:W-:Y:S02]  /*5a60*/  UIADD3 UR8, UPT, UPT, -UR5, URZ, URZ ;  /* 0x000000ff05087290 */ /* 0x000fe4000fffe1ff */
[----:B------:R-:W-:Y:S01]  /*5a70*/  UIADD3 UR10, UPT, UPT, -UR11, URZ, URZ ;  /* 0x000000ff0b0a7290 */ /* 0x000fe2000fffe1ff */
[----:B------:R-:W-:Y:S01]  /*5a80*/  @!UP0 UMOV UR4, UR9 ;  /* 0x0000000900048c82 */ /* 0x000fe20008000000 */
[----:B------:R-:W-:Y:S02]  /*5a90*/  UIADD3 UR9, UPT, UPT, -UR6, URZ, URZ ;  /* 0x000000ff06097290 */ /* 0x000fe4000fffe1ff */
[----:B------:R-:W-:Y:S02]  /*5aa0*/  @!UP0 USHF.R.U32.HI UR4, URZ, UR41, UR4 ;  /* 0x00000029ff048299 */ /* 0x000fe40008011604 */
[----:B------:R-:W-:Y:S02]  /*5ab0*/  UIMAD UR10, UR42, UR10, UR6 ;  /* 0x0000000a2a0a72a4 */ /* 0x000fe4000f8e0206 */
[----:B------:R-:W-:Y:S04]  /*5ac0*/  @!UP0 USEL UR4, UR5, UR4, !UP2 ;  /* 0x0000000405048287 */ /* 0x000fe8000d000000 */
[----:B------:R-:W-:Y:S02]  /*5ad0*/  @!UP0 UIMAD UR10, UR7, UR10, UR4 ;  /* 0x0000000a070a82a4 */ /* 0x000fe4000f8e0204 */
[----:B------:R-:W-:Y:S02]  /*5ae0*/  @!UP0 UIADD3 UR11, UPT, UPT, UR11, -UR4, URZ ;  /* 0x800000040b0b8290 */ /* 0x000fe4000fffe0ff */
[----:B------:R-:W-:Y:S02]  /*5af0*/  UIMAD UR7, UR43, UR8, UR38 ;  /* 0x000000082b0772a4 */ /* 0x000fe4000f8e0226 */
[----:B------:R-:W-:Y:S02]  /*5b00*/  @!UP0 UIMAD UR6, UR11, UR42, UR5 ;  /* 0x0000002a0b0682a4 */ /* 0x000fe4000f8e0205 */
[----:B------:R-:W-:Y:S01]  /*5b10*/  UIMAD UR4, UR54, UR9, UR37 ;  /* 0x00000009360472a4 */ /* 0x000fe2000f8e0225 */
[----:B------:R-:W-:Y:S02]  /*5b20*/  @!UP0 UMOV UR5, UR10 ;  /* 0x0000000a00058c82 */ /* 0x000fe40008000000 */
[----:B------:R-:W-:Y:S02]  /*5b30*/  UIMAD UR38, UR5, UR43, UR7 ;  /* 0x0000002b052672a4 */ /* 0x000fe4000f8e0207 */
[----:B------:R-:W-:Y:S11]  /*5b40*/  UIMAD UR37, UR6, UR54, UR4 ;  /* 0x00000036062572a4 */ /* 0x000ff6000f8e0204 */
[----:B------:R-:W-:Y:S01]  /*5b50*/  @!UPT UIADD3 URZ, UPT, UPT, URZ, URZ, URZ ;  /* 0x000000fffffff290 */ /* 0x000fe2000fffe0ff */
.L_x_99:
[----:B------:R-:W-:Y:S01]  /*5b60*/  UISETP.NE.AND UP0, UPT, UR39, 0x1, UPT ;  /* 0x000000012700788c */ /* 0x000fe2000bf05270 */
[----:B------:R-:W-:Y:S01]  /*5b70*/  R2UR UR11, R177 ;  /* 0x00000000b10b72ca */ /* 0x000fe200000e0000 */
[----:B------:R-:W-:Y:S01]  /*5b80*/  USHF.L.U32 UR50, UR16, 0x7, URZ ;  /* 0x0000000710327899 */ /* 0x000fe200080006ff */
[----:B------:R-:W-:Y:S01]  /*5b90*/  IADD3 R164, PT, PT, R164, 0x1, RZ ;  /* 0x00000001a4a47810 */ /* 0x000fe20007ffe0ff */
[----:B------:R-:W-:Y:S07]  /*5ba0*/  USHF.L.U32 UR49, UR20, 0x8, URZ ;  /* 0x0000000814317899 */ /* 0x000fee00080006ff */
[----:B------:R-:W2:Y:S01]  /*5bb0*/  @!UP0 LDCU.128 UR12, c[0x0][0xb10] ;  /* 0x00016200ff0c87ac */ /* 0x000ea20008000c00 */
[----:B------:R-:W3:Y:S01]  /*5bc0*/  @!UP0 LDCU UR5, c[0x0][0xb0c] ;  /* 0x00016180ff0587ac */ /* 0x000ee20008000800 */
[----:B------:R-:W4:Y:S01]  /*5bd0*/  @!UP0 LDCU UR10, c[0x0][0xb20] ;  /* 0x00016400ff0a87ac */ /* 0x000f220008000800 */
[----:B--2---:R-:W-:Y:S02]  /*5be0*/  UIMAD.WIDE.U32 UR8, UR38, UR12, URZ ;  /* 0x0000000c260872a5 */ /* 0x004fe4000f8e00ff */
[----:B------:R-:W-:Y:S02]  /*5bf0*/  UIMAD.WIDE.U32 UR6, UR37, UR15, URZ ;  /* 0x0000000f250672a5 */ /* 0x000fe4000f8e00ff */
[----:B------:R-:W-:Y:S03]  /*5c00*/  @!UP0 UISETP.NE.AND UP1, UPT, UR14, 0x1, UPT ;  /* 0x000000010e00888c */ /* 0x000fe6000bf25270 */
[----:B------:R-:W-:Y:S01]  /*5c10*/  @!UP0 UMOV UR4, UR9 ;  /* 0x0000000900048c82 */ /* 0x000fe20008000000 */
[----:B---3--:R-:W-:Y:S02]  /*5c20*/  @!UP0 UISETP.NE.AND UP2, UPT, UR5, 0x1, UPT ;  /* 0x000000010500888c */ /* 0x008fe4000bf45270 */
[----:B------:R-:W-:Y:S01]  /*5c30*/  @!UP0 USHF.R.U32.HI UR4, URZ, UR13, UR4 ;  /* 0x0000000dff048299 */ /* 0x000fe20008011604 */
[----:B------:R-:W-:Y:S02]  /*5c40*/  @!UP0 UMOV UR6, UR7 ;  /* 0x0000000700068c82 */ /* 0x000fe40008000000 */
[----:B----4-:R-:W-:Y:S02]  /*5c50*/  @!UP0 USHF.R.U32.HI UR6, URZ, UR10, UR6 ;  /* 0x0000000aff068299 */ /* 0x010fe40008011606 */
[----:B------:R-:W-:Y:S02]  /*5c60*/  @!UP0 USEL UR7, UR38, UR4, !UP2 ;  /* 0x0000000426078287 */ /* 0x000fe4000d000000 */
[----:B------:R-:W-:Y:S04]  /*5c70*/  @!UP0 USEL UR6, UR37, UR6, !UP1 ;  /* 0x0000000625068287 */ /* 0x000fe8000c800000 */
[----:B------:R-:W-:Y:S02]  /*5c80*/  @!UP0 UIADD3 UR4, UPT, UPT, -UR7, UR6, URZ ;  /* 0x0000000607048290 */ /* 0x000fe4000fffe1ff */
[----:B------:R-:W-:Y:S02]  /*5c90*/  @!UP0 UIADD3 UR6, UPT, UPT, UR7, -UR6, URZ ;  /* 0x8000000607068290 */ /* 0x000fe4000fffe0ff */
[----:B------:R-:W-:Y:S02]  /*5ca0*/  @!UP0 UIMAD UR38, UR4, UR5, UR38 ;  /* 0x00000005042682a4 */ /* 0x000fe4000f8e0226 */
[----:B------:R-:W-:Y:S02]  /*5cb0*/  @!UP0 UIMAD UR37, UR6, UR14, UR37 ;  /* 0x0000000e062582a4 */ /* 0x000fe4000f8e0225 */
[----:B------:R-:W-:Y:S09]  /*5cc0*/  ULOP3.LUT UP0, URZ, UR11, 0x1b0, URZ, 0xc0, !UPT ;  /* 0x000001b00bff7892 */ /* 0x000ff2000f80c0ff */
[----:B------:R-:W-:Y:S05]  /*5cd0*/  BRA.U !UP0, `(.L_x_100) ;  /* 0x0000000108407547 */ /* 0x000fea000b800000 */
[----:B------:R-:W2:Y:S01]  /*5ce0*/  LDCU.64 UR8, c[0x4][0x88] ;  /* 0x01001100ff0877ac */ /* 0x000ea20008000a00 */
[----:B------:R-:W-:Y:S01]  /*5cf0*/  MOV R3, 0x0 ;  /* 0x0000000000037802 */ /* 0x000fe20000000f00 */
[----:B------:R-:W-:Y:S02]  /*5d00*/  HFMA2 R12, -RZ, RZ, 0, 5.9604644775390625e-08 ;  /* 0x00000001ff0c7431 */ /* 0x000fe400000001ff */
[----:B------:R-:W-:Y:S02]  /*5d10*/  IMAD.MOV.U32 R8, RZ, RZ, 0x70 ;  /* 0x00000070ff087424 */ /* 0x000fe400078e00ff */
[----:B------:R-:W-:Y:S01]  /*5d20*/  IMAD.MOV.U32 R13, RZ, RZ, RZ ;  /* 0x000000ffff0d7224 */ /* 0x000fe200078e00ff */
[----:B------:R-:W3:Y:S01]  /*5d30*/  LDCU.64 UR6, c[0x4][0x90] ;  /* 0x01001200ff0677ac */ /* 0x000ee20008000a00 */
[----:B------:R-:W4:Y:S01]  /*5d40*/  LDC.64 R2, c[0x4][R3] ;  /* 0x0100000003027b82 */ /* 0x000f220000000a00 */
[----:B------:R-:W1:Y:S01]  /*5d50*/  LDCU.64 UR4, c[0x4][0x8] ;  /* 0x01000100ff0477ac */ /* 0x000e620008000a00 */
[----:B--2---:R-:W-:Y:S01]  /*5d60*/  MOV R5, UR9 ;  /* 0x0000000900057c02 */ /* 0x004fe20008000f00 */
[----:B------:R-:W-:Y:S01]  /*5d70*/  IMAD.U32 R4, RZ, RZ, UR8 ;  /* 0x00000008ff047e24 */ /* 0x000fe2000f8e00ff */
[----:B---3--:R-:W-:Y:S01]  /*5d80*/  MOV R7, UR7 ;  /* 0x0000000700077c02 */ /* 0x008fe20008000f00 */
[----:B------:R-:W-:Y:S01]  /*5d90*/  IMAD.U32 R6, RZ, RZ, UR6 ;  /* 0x00000006ff067e24 */ /* 0x000fe2000f8e00ff */
[----:B-1----:R-:W-:Y:S01]  /*5da0*/  MOV R11, UR5 ;  /* 0x00000005000b7c02 */ /* 0x002fe20008000f00 */
[----:B------:R-:W-:Y:S02]  /*5db0*/  IMAD.U32 R10, RZ, RZ, UR4 ;  /* 0x00000004ff0a7e24 */ /* 0x000fe4000f8e00ff */
[----:B------:R-:W-:Y:S07]  /*5dc0*/  LEPC R20, `(.L_x_100) ;  /* 0x000000001014794e */ /* 0x000fee0000000000 */
[----:B----45:R-:W-:Y:S05]  /*5dd0*/  CALL.ABS.NOINC R2 ;  /* 0x0000000002007343 */ /* 0x030fea0003c00000 */
.L_x_100:
[----:B------:R-:W-:Y:S01]  /*5de0*/  LOP3.LUT P0, RZ, R175, 0x1b0, RZ, 0xc0, !PT ;  /* 0x000001b0afff7812 */ /* 0x000fe2000780c0ff */
[----:B------:R-:W-:Y:S11]  /*5df0*/  BSSY.RECONVERGENT B6, `(.L_x_101) ;  /* 0x0000013000067945 */ /* 0x000ff60003800200 */
[----:B------:R-:W-:Y:S01]  /*5e00*/  @!UPT UIADD3 URZ, UPT, UPT, URZ, URZ, URZ ;  /* 0x000000fffffff290 */ /* 0x000fe2000fffe0ff */
[----:B------:R-:W-:Y:S05]  /*5e10*/  @!P0 BRA `(.L_x_102) ;  /* 0x0000000000408947 */ /* 0x000fea0003800000 */
        /* <DEDUP_REMOVED lines=16> */
.L_x_102:
[----:B------:R-:W-:Y:S05]  /*5f20*/  BSYNC.RECONVERGENT B6 ;  /* 0x0000000000067941 */ /* 0x000fea0003800200 */
.L_x_101:
[----:B------:R-:W-:Y:S01]  /*5f30*/  R2UR UR4, R162 ;  /* 0x00000000a20472ca */ /* 0x000fe200000e0000 */
[----:B------:R-:W-:Y:S01]  /*5f40*/  UISETP.NE.U32.AND UP0, UPT, UR60, URZ, UPT ;  /* 0x000000ff3c00728c */ /* 0x000fe2000bf05070 */
[----:B------:R-:W-:Y:S02]  /*5f50*/  ISETP.NE.U32.AND P4, PT, R156, RZ, PT ;  /* 0x000000ff9c00720c */ /* 0x000fe40003f85070 */
[----:B------:R-:W-:Y:S01]  /*5f60*/  ISETP.NE.U32.AND P2, PT, RZ, UR56, PT ;  /* 0x00000038ff007c0c */ /* 0x000fe2000bf45070 */
[----:B------:R-:W-:Y:S01]  /*5f70*/  UISETP.NE.AND.EX UP1, UPT, UR61, URZ, UPT, UP0 ;  /* 0x000000ff3d00728c */ /* 0x000fe2000bf25300 */
[----:B------:R-:W-:Y:S01]  /*5f80*/  ISETP.NE.AND.EX P4, PT, R157, RZ, PT, P4 ;  /* 0x000000ff9d00720c */ /* 0x000fe20003f85340 */
[----:B------:R-:W-:Y:S01]  /*5f90*/  UPLOP3.LUT UP0, UPT, UPT, UPT, UPT, 0x40, 0x4 ;  /* 0x000000000004789c */ /* 0x000fe20003f0e870 */
[----:B------:R-:W-:Y:S05]  /*5fa0*/  ISETP.NE.AND.EX P2, PT, RZ, UR57, PT, P2 ;  /* 0x00000039ff007c0c */ /* 0x000fea000bf45320 */
[----:B------:R-:W-:Y:S06]  /*5fb0*/  UISETP.NE.AND UP2, UPT, UR4, URZ, UPT ;  /* 0x000000ff0400728c */ /* 0x000fec000bf45270 */
[----:B------:R-:W-:Y:S05]  /*5fc0*/  PLOP3.LUT P1, PT, PT, PT, UP2, 0x80, 0x8 ;  /* 0x000000000008781c */ /* 0x000fea0003f2f028 */
[----:B------:R-:W-:Y:S06]  /*5fd0*/  @UP2 UPLOP3.LUT UP0, UPT, UPT, UPT, UP1, 0x80, 0x8 ;  /* 0x000000000008289c */ /* 0x000fec0003f0f010 */
[----:B------:R-:W-:Y:S01]  /*5fe0*/  PLOP3.LUT P0, PT, PT, PT, UP0, 0x80, 0x8 ;  /* 0x000000000008781c */ /* 0x000fe20003f0f008 */
[----:B------:R-:W-:Y:S01]  /*5ff0*/  @!UPT UIADD3 URZ, UPT, UPT, URZ, URZ, URZ ;  /* 0x000000fffffff290 */ /* 0x000fe2000fffe0ff */
[----:B------:R-:W-:Y:S11]  /*6000*/  BRA.U !UP1, `(.L_x_103) ;  /* 0x00000001093c7547 */ /* 0x000ff6000b800000 */
[----:B------:R-:W-:Y:S01]  /*6010*/  UISETP.NE.U32.AND UP0, UPT, UR56, URZ, UPT ;  /* 0x000000ff3800728c */ /* 0x000fe2000bf05070 */
[----:B-1----:R-:W-:Y:S01]  /*6020*/  HFMA2 R0, -RZ, RZ, 0, 5.9604644775390625e-08 ;  /* 0x00000001ff007431 */ /* 0x002fe200000001ff */
[----:B------:R-:W1:Y:S01]  /*6030*/  LDCU.64 UR8, c[0x0][0x358] ;  /* 0x00006b00ff0877ac */ /* 0x000e620008000a00 */
[----:B------:R-:W-:Y:S01]  /*6040*/  IMAD.MOV.U32 R158, RZ, RZ, 0x1 ;  /* 0x00000001ff9e7424 */ /* 0x000fe200078e00ff */
[----:B------:R-:W-:Y:S06]  /*6050*/  UISETP.NE.AND.EX UP0, UPT, UR57, URZ, UPT, UP0 ;  /* 0x000000ff3900728c */ /* 0x000fec000bf05300 */
[----:B------:R-:W-:Y:S05]  /*6060*/  PLOP3.LUT P3, PT, PT, PT, UP0, 0x80, 0x8 ;  /* 0x000000000008781c */ /* 0x000fea0003f6f008 */
[----:B------:R-:W2:Y:S01]  /*6070*/  @UP0 LDCU.64 UR4, c[0x0][0x888] ;  /* 0x00011100ff0407ac */ /* 0x000ea20008000a00 */
[----:B------:R-:W-:Y:S07]  /*6080*/  @UP0 UIMAD UR6, UR36, UR60, URZ ;  /* 0x0000003c240602a4 */ /* 0x000fee000f8e02ff */
[----:B------:R-:W-:Y:S01]  /*6090*/  @!P3 PRMT R158, R0, 0x7610, R158 ;  /* 0x00007610009eb816 */ /* 0x000fe2000000009e */
[----:B--2---:R-:W-:Y:S06]  /*60a0*/  @UP0 UIMAD.WIDE UR4, UR6, 0x4, UR4 ;  /* 0x00000004060408a5 */ /* 0x004fec000f8e0204 */
[----:B------:R-:W-:Y:S01]  /*60b0*/  IMAD.U32 R2, RZ, RZ, UR4 ;  /* 0x00000004ff027e24 */ /* 0x000fe2000f8e00ff */
[----:B------:R-:W-:Y:S04]  /*60c0*/  MOV R3, UR5 ;  /* 0x0000000500037c02 */ /* 0x000fe80008000f00 */
[----:B------:R-:W2:Y:S01]  /*60d0*/  @!UP0 LDCU UR4, c[0x0][0x880] ;  /* 0x00011000ff0487ac */ /* 0x000ea20008000800 */
[----:B-1---5:R3:W5:Y:S02]  /*60e0*/  @P3 LDG.E R73, desc[UR8][R2.64] ;  /* 0x0000000802493981 */ /* 0x022764000c1e1900 */
[----:B--23--:R-:W-:Y:S02]  /*60f0*/  @!P3 IMAD.U32 R73, RZ, RZ, UR4 ;  /* 0x00000004ff49be24 */ /* 0x00cfe4000f8e00ff */
.L_x_103:
[----:B------:R-:W-:Y:S05]  /*6100*/  @!P4 BRA `(.L_x_104) ;  /* 0x000000000024c947 */ /* 0x000fea0003800000 */
[----:B------:R-:W-:Y:S01]  /*6110*/  ISETP.NE.U32.AND P3, PT, R138, RZ, PT ;  /* 0x000000ff8a00720c */ /* 0x000fe20003f65070 */
[----:B------:R-:W2:Y:S03]  /*6120*/  LDCU.64 UR4, c[0x0][0x358] ;  /* 0x00006b00ff0477ac */ /* 0x000ea60008000a00 */
[----:B------:R-:W-:Y:S11]  /*6130*/  ISETP.NE.AND.EX P3, PT, R139, RZ, PT, P3 ;  /* 0x000000ff8b00720c */ /* 0x000ff60003f65330 */
[----:B------:R-:W-:Y:S02]  /*6140*/  @!UPT UIADD3 URZ, UPT, UPT, URZ, URZ, URZ ;  /* 0x000000fffffff290 */ /* 0x000fe4000fffe0ff */
[----:B------:R-:W3:Y:S01]  /*6150*/  @P3 LDC.64 R2, c[0x0][0x8a8] ;  /* 0x00022a00ff023b82 */ /* 0x000ee20000000a00 */
[----:B-1----:R-:W-:Y:S04]  /*6160*/  @P3 IMAD R0, R156, UR36, RZ ;  /* 0x000000249c003c24 */ /* 0x002fe8000f8e02ff */
[----:B---3--:R-:W-:Y:S05]  /*6170*/  @P3 IMAD.WIDE R2, R0, 0x4, R2 ;  /* 0x0000000400023825 */ /* 0x008fea00078e0202 */
[----:B--2--5:R2:W5:Y:S02]  /*6180*/  @P3 LDG.E R70, desc[UR4][R2.64] ;  /* 0x0000000402463981 */ /* 0x024564000c1e1900 */
[----:B--2---:R-:W3:Y:S02]  /*6190*/  @!P3 LDC R70, c[0x0][0x8a0] ;  /* 0x00022800ff46bb82 */ /* 0x004ee40000000800 */
.L_x_104:
[----:B-----5:R-:W-:Y:S01]  /*61a0*/  FSETP.NEU.AND P4, PT, R73, RZ, PT ;  /* 0x000000ff4900720b */ /* 0x020fe20003f8d000 */
[----:B------:R-:W-:Y:S01]  /*61b0*/  BSSY B1, `(.L_x_105) ;  /* 0x0000047000017945 */ /* 0x000fe20003800000 */
[----:B------:R-:W-:Y:S01]  /*61c0*/  SEL R5, RZ, 0xffffffff, P2 ;  /* 0xffffffffff057807 */ /* 0x000fe20001000000 */
[----:B------:R-:W-:Y:S01]  /*61d0*/  IMAD.MOV.U32 R181, RZ, RZ, 0x1 ;  /* 0x00000001ffb57424 */ /* 0x000fe200078e00ff */
[----:B------:R-:W-:Y:S01]  /*61e0*/  LOP3.LUT P3, RZ, R158, 0xff, RZ, 0xc0, !PT ;  /* 0x000000ff9eff7812 */ /* 0x000fe2000786c0ff */
[----:B------:R-:W-:Y:S01]  /*61f0*/  IMAD R71, R68, 0x100, R69 ;  /* 0x0000010044477824 */ /* 0x000fe200078e0245 */
[----:B-1----:R-:W-:Y:S02]  /*6200*/  @P1 SEL R0, RZ, 0xffffffff, P4 ;  /* 0xffffffffff001807 */ /* 0x002fe40002000000 */
[----:B------:R-:W-:Y:S02]  /*6210*/  CS2R R154, SRZ ;  /* 0x00000000009a7805 */ /* 0x000fe4000001ff00 */
[----:B------:R-:W-:Y:S02]  /*6220*/  LEA R3, R168, UR44, 0x3 ;  /* 0x0000002ca8037c11 */ /* 0x000fe4000f8e18ff */
[----:B------:R-:W-:Y:S02]  /*6230*/  CS2R R152, SRZ ;  /* 0x0000000000987805 */ /* 0x000fe4000001ff00 */
[----:B------:R-:W-:Y:S02]  /*6240*/  @P0 SEL R0, R5, R0, !P3 ;  /* 0x0000000005000207 */ /* 0x000fe40005800000 */
[----:B------:R-:W-:Y:S02]  /*6250*/  CS2R R150, SRZ ;  /* 0x0000000000967805 */ /* 0x000fe4000001ff00 */
[----:B------:R-:W-:Y:S02]  /*6260*/  LEA R163, R68, UR44, 0x3 ;  /* 0x0000002c44a37c11 */ /* 0x000fe4000f8e18ff */
[----:B------:R-:W-:Y:S02]  /*6270*/  CS2R R148, SRZ ;  /* 0x0000000000947805 */ /* 0x000fe4000001ff00 */
[----:B------:R-:W-:Y:S02]  /*6280*/  @P1 LOP3.LUT R0, R0, 0x1, RZ, 0xc0, !PT ;  /* 0x0000000100001812 */ /* 0x000fe400078ec0ff */
[----:B------:R-:W-:Y:S02]  /*6290*/  CS2R R146, SRZ ;  /* 0x0000000000927805 */ /* 0x000fe4000001ff00 */
[----:B------:R-:W-:Y:S02]  /*62a0*/  SHF.L.U32 R2, R170, 0x1f, RZ ;  /* 0x0000001faa027819 */ /* 0x000fe400000006ff */
[----:B------:R-:W-:Y:S02]  /*62b0*/  CS2R R144, SRZ ;  /* 0x0000000000907805 */ /* 0x000fe4000001ff00 */
[----:B------:R-:W-:Y:S02]  /*62c0*/  ISETP.NE.U32.OR P6, PT, R0, 0x1, !P1 ;  /* 0x000000010000780c */ /* 0x000fe40004fc5470 */
[----:B------:R-:W-:Y:S02]  /*62d0*/  CS2R R142, SRZ ;  /* 0x00000000008e7805 */ /* 0x000fe4000001ff00 */
[----:B------:R-:W-:Y:S02]  /*62e0*/  PLOP3.LUT P2, PT, PT, PT, UP1, 0x80, 0x8 ;  /* 0x000000000008781c */ /* 0x000fe40003f4f018 */
[----:B------:R-:W-:Y:S02]  /*62f0*/  CS2R R140, SRZ ;  /* 0x00000000008c7805 */ /* 0x000fe4000001ff00 */
[----:B------:R-:W-:Y:S02]  /*6300*/  SEL R0, RZ, 0xffffffff, P4 ;  /* 0xffffffffff007807 */ /* 0x000fe40002000000 */
[----:B------:R-:W-:Y:S03]  /*6310*/  P2R R189, PR, RZ, 0x40 ;  /* 0x00000040ffbd7803 */ /* 0x000fe60000000000 */
[----:B------:R-:W-:Y:S04]  /*6320*/  @P6 SHF.L.U32 R4, R167, 0x1f, RZ ;  /* 0x0000001fa7046819 */ /* 0x000fe800000006ff */
[----:B------:R-:W-:Y:S01]  /*6330*/  @P2 SEL R0, R5, R0, !P3 ;  /* 0x0000000005002207 */ /* 0x000fe20005800000 */
[----:B------:R-:W1:Y:S03]  /*6340*/  @P6 SYNCS.PHASECHK.TRANS64.TRYWAIT P1, [R3+URZ+0x30], R4 ;  /* 0x00003004030065a7 */ /* 0x000e6600080211ff */
[----:B------:R-:W-:Y:S04]  /*6350*/  LOP3.LUT R0, R0, 0x1, RZ, 0xc0, !PT ;  /* 0x0000000100007812 */ /* 0x000fe800078ec0ff */
[----:B------:R-:W-:Y:S04]  /*6360*/  ISETP.NE.U32.AND P5, PT, R0, 0x1, PT ;  /* 0x000000010000780c */ /* 0x000fe80003fa5070 */
[----:B------:R-:W-:Y:S01]  /*6370*/  P2R R182, PR, RZ, 0x20 ;  /* 0x00000020ffb67803 */ /* 0x000fe20000000000 */
[----:B------:R2:W4:Y:S01]  /*6380*/  SYNCS.PHASECHK.TRANS64.TRYWAIT P0, [R163+URZ+0xa0], R2 ;  /* 0x0000a002a30075a7 */ /* 0x00052200080011ff */
[----:B-1----:R-:W-:Y:S01]  /*6390*/  @P6 SEL R181, RZ, 0x1, !P1 ;  /* 0x00000001ffb56807 */ /* 0x002fe20004800000 */
[----:B--2---:R-:W-:Y:S06]  /*63a0*/  @!P6 BRA `(.L_x_106) ;  /* 0x00000000009ce947 */ /* 0x004fec0003800000 */
[----:B------:R-:W-:Y:S01]  /*63b0*/  @P5 IMAD R7, R168, 0x2000, R173 ;  /* 0x00002000a8075824 */ /* 0x000fe200078e02ad */
[----:B------:R-:W-:Y:S01]  /*63c0*/  ISETP.NE.AND P1, PT, R181, RZ, PT ;  /* 0x000000ffb500720c */ /* 0x000fe20003f25270 */
[----:B------:R-:W-:Y:S01]  /*63d0*/  BSSY B0, `(.L_x_107) ;  /* 0x0000010000007945 */ /* 0x000fe20003800000 */
[----:B------:R-:W-:Y:S01]  /*63e0*/  CS2R R142, SRZ ;  /* 0x00000000008e7805 */ /* 0x000fe2000001ff00 */
[--C-:B------:R-:W-:Y:S01]  /*63f0*/  @P5 IMAD R6, R174, -0x10, R7.reuse ;  /* 0xfffffff0ae065824 */ /* 0x100fe200078e0207 */
[----:B------:R-:W-:Y:S01]  /*6400*/  CS2R R140, SRZ ;  /* 0x00000000008c7805 */ /* 0x000fe2000001ff00 */
[----:B------:R-:W-:Y:S01]  /*6410*/  @P5 IMAD R5, R172, -0x10, R7 ;  /* 0xfffffff0ac055824 */ /* 0x000fe200078e0207 */
[----:B------:R-:W-:Y:S01]  /*6420*/  CS2R R150, SRZ ;  /* 0x0000000000967805 */ /* 0x000fe2000001ff00 */
[----:B------:R-:W-:Y:S01]  /*6430*/  @P5 IMAD R4, R171, 0x10, R6 ;  /* 0x00000010ab045824 */ /* 0x000fe200078e0206 */
[----:B------:R-:W-:Y:S02]  /*6440*/  CS2R R148, SRZ ;  /* 0x0000000000947805 */ /* 0x000fe4000001ff00 */
[----:B------:R-:W-:Y:S02]  /*6450*/  CS2R R146, SRZ ;  /* 0x0000000000927805 */ /* 0x000fe4000001ff00 */
[----:B------:R-:W-:Y:S02]  /*6460*/  CS2R R144, SRZ ;  /* 0x0000000000907805 */ /* 0x000fe4000001ff00 */
[----:B------:R-:W-:Y:S02]  /*6470*/  CS2R R154, SRZ ;  /* 0x00000000009a7805 */ /* 0x000fe4000001ff00 */
[----:B------:R-:W-:Y:S01]  /*6480*/  CS2R R152, SRZ ;  /* 0x0000000000987805 */ /* 0x000fe2000001ff00 */
[----:B------:R-:W-:Y:S06]  /*6490*/  @P1 BRA `(.L_x_108) ;  /* 0x00000000000c1947 */ /* 0x000fec0003800000 */
[----:B------:R-:W-:Y:S04]  /*64a0*/  SHF.L.U32 R0, R167, 0x1f, RZ ;  /* 0x0000001fa7007819 */ /* 0x000fe800000006ff */
[----:B------:R-:W1:Y:S02]  /*64b0*/  SYNCS.PHASECHK.TRANS64.TRYWAIT P1, [R3+URZ+0x30], R0 ;  /* 0x00003000030075a7 */ /* 0x000e6400080211ff */
[----:B-1----:R-:W-:Y:S05]  /*64c0*/  @!P1 BRA `(.L_x_109) ;  /* 0x0000006000749947 */ /* 0x002fea0003800000 */
.L_x_108:
[----:B------:R-:W-:Y:S05]  /*64d0*/  BSYNC B0 ;  /* 0x0000000000007941 */ /* 0x000fea0003800000 */
.L_x_107:
[----:B------:R-:W-:Y:S01]  /*64e0*/  ISETP.NE.AND P1, PT, R182, RZ, PT ;  /* 0x000000ffb600720c */ /* 0x000fe20003f25270 */
[----:B-1----:R-:W-:Y:S02]  /*64f0*/  VIADD R3, R3, 0x50 ;  /* 0x0000005003037836 */ /* 0x002fe40000000000 */
[----:B------:R-:W-:Y:S02]  /*6500*/  IMAD.U32 R0, RZ, RZ, UR45 ;  /* 0x0000002dff007e24 */ /* 0x000fe4000f8e00ff */
[----:B------:R-:W-:Y:S03]  /*6510*/  VIADD R168, R168, 0x1 ;  /* 0x00000001a8a87836 */ /* 0x000fe60000000000 */
[----:B------:R-:W-:Y:S05]  /*6520*/  PRMT R0, R0, 0x654, R3 ;  /* 0x0000065400007816 */ /* 0x000fea0000000003 */
[----:B------:R1:W2:Y:S04]  /*6530*/  @P1 LDS.128 R140, [R7] ;  /* 0x00000000078c1984 */ /* 0x0002a80000000c00 */
[----:B------:R1:W1:Y:S04]  /*6540*/  @P1 LDS.128 R148, [R5+0x20] ;  /* 0x0000200005941984 */ /* 0x0002680000000c00 */
[----:B------:R1:W1:Y:S04]  /*6550*/  @P1 LDS.128 R144, [R6+0x10] ;  /* 0x0000100006901984 */ /* 0x0002680000000c00 */
[----:B------:R1:W1:Y:S01]  /*6560*/  @P1 LDS.128 R152, [R4+0x10] ;  /* 0x0000100004981984 */ /* 0x0002620000000c00 */
[C---:B------:R-:W-:Y:S01]  /*6570*/  ISETP.NE.AND P1, PT, R168.reuse, 0x4, PT ;  /* 0x00000004a800780c */ /* 0x040fe20003f25270 */
[----:B------:R-:W-:Y:S01]  /*6580*/  @!PT LDS RZ, [RZ] ;  /* 0x00000000fffff984 */ /* 0x000fe20000000800 */
[----:B------:R-:W-:Y:S01]  /*6590*/  @!PT LDS RZ, [RZ] ;  /* 0x00000000fffff984 */ /* 0x000fe20000000800 */
[----:B------:R-:W-:Y:S01]  /*65a0*/  @!PT LDS RZ, [RZ] ;  /* 0x00000000fffff984 */ /* 0x000fe20000000800 */
[----:B------:R-:W-:Y:S01]  /*65b0*/  @!PT LDS RZ, [RZ] ;  /* 0x00000000fffff984 */ /* 0x000fe20000000800 */
[----:B------:R5:W-:Y:S06]  /*65c0*/  MEMBAR.ALL.CTA ;  /* 0x0000000000007992 */ /* 0x000bec0000008000 */
[----:B-----5:R-:W5:Y:S01]  /*65d0*/  FENCE.VIEW.ASYNC.S ;  /* 0x00000000000073c6 */ /* 0x020f620000000000 */
[----:B------:R-:W-:Y:S01]  /*65e0*/  SEL R168, R168, RZ, P1 ;  /* 0x000000ffa8a87207 */ /* 0x000fe20000800000 */
[----:B-----5:R5:W-:Y:S02]  /*65f0*/  SYNCS.ARRIVE.TRANS64.RED.A1T0 RZ, [R0+URZ], RZ ;  /* 0x000000ff00ff79a7 */ /* 0x020be400081004ff */
[----:B-----5:R-:W-:Y:S04]  /*6600*/  SEL R0, RZ, 0x1, P1 ;  /* 0x00000001ff007807 */ /* 0x020fe80000800000 */
[----:B--2---:R-:W-:Y:S02]  /*6610*/  LOP3.LUT R167, R167, R0, RZ, 0x3c, !PT ;  /* 0x00000000a7a77212 */ /* 0x004fe400078e3cff */
.L_x_106:
[----:B------:R-:W-:Y:S05]  /*6620*/  BSYNC B1 ;  /* 0x0000000000017941 */ /* 0x000fea0003800000 */
.L_x_105:
[----:B------:R-:W-:Y:S04]  /*6630*/  SHF.R.U32.HI R0, RZ, 0x15, R71 ;  /* 0x00000015ff007819 */ /* 0x000fe80000011647 */
[----:B------:R-:W-:Y:S01]  /*6640*/  LOP3.LUT P1, RZ, R0, 0x3, R159, 0x48, !PT ;  /* 0x0000000300ff7812 */ /* 0x000fe2000782489f */
[----:B------:R-:W-:Y:S01]  /*6650*/  @!UPT UIADD3 URZ, UPT, UPT, URZ, URZ, URZ ;  /* 0x000000fffffff290 */ /* 0x000fe2000fffe0ff */
[----:B----4-:R-:W-:Y:S11]  /*6660*/  @P0 BRA `(.L_x_110) ;  /* 0x0000000000080947 */ /* 0x010ff60003800000 */
[----:B------:R-:W2:Y:S02]  /*6670*/  SYNCS.PHASECHK.TRANS64.TRYWAIT P0, [R163+URZ+0xa0], R2 ;  /* 0x0000a002a30075a7 */ /* 0x000ea400080011ff */
[----:B--2---:R-:W-:Y:S05]  /*6680*/  @!P0 BRA `(.L_x_111) ;  /* 0x0000006000188947 */ /* 0x004fea0003800000 */
.L_x_110:
[----:B------:R-:W-:Y:S04]  /*6690*/  BSSY.RECONVERGENT B6, `(.L_x_112) ;  /* 0x0000012000067945 */ /* 0x000fe80003800200 */
[----:B------:R-:W-:Y:S05]  /*66a0*/  @!P1 BRA `(.L_x_113) ;  /* 0x0000000000409947 */ /* 0x000fea0003800000 */
[----:B------:R-:W1:Y:S01]  /*66b0*/  LDCU.64 UR8, c[0x4][0x78] ;  /* 0x01000f00ff0877ac */ /* 0x000e620008000a00 */
[----:B------:R-:W-:Y:S01]  /*66c0*/  MOV R3, 0x0 ;  /* 0x0000000000037802 */ /* 0x000fe20000000f00 */
[----:B------:R-:W-:Y:S02]  /*66d0*/  HFMA2 R12, -RZ, RZ, 0, 5.9604644775390625e-08 ;  /* 0x00000001ff0c7431 */ /* 0x000fe400000001ff */
[----:B------:R-:W-:Y:S02]  /*66e0*/  IMAD.MOV.U32 R8, RZ, RZ, 0x192 ;  /* 0x00000192ff087424 */ /* 0x000fe400078e00ff */
[----:B------:R-:W-:Y:S01]  /*66f0*/  IMAD.MOV.U32 R13, RZ, RZ, RZ ;  /* 0x000000ffff0d7224 */ /* 0x000fe200078e00ff */
[----:B------:R-:W4:Y:S01]  /*6700*/  LDCU.64 UR6, c[0x4][0x80] ;  /* 0x01001000ff0677ac */ /* 0x000f220008000a00 */
[----:B--2---:R-:W2:Y:S01]  /*6710*/  LDC.64 R2, c[0x4][R3] ;  /* 0x0100000003027b82 */ /* 0x004ea20000000a00 */
[----:B------:R-:W5:Y:S01]  /*6720*/  LDCU.64 UR4, c[0x4][0x18] ;  /* 0x01000300ff0477ac */ /* 0x000f620008000a00 */
[----:B-1----:R-:W-:Y:S01]  /*6730*/  MOV R5, UR9 ;  /* 0x0000000900057c02 */ /* 0x002fe20008000f00 */
[----:B------:R-:W-:Y:S01]  /*6740*/  IMAD.U32 R4, RZ, RZ, UR8 ;  /* 0x00000008ff047e24 */ /* 0x000fe2000f8e00ff */
[----:B----4-:R-:W-:Y:S01]  /*6750*/  MOV R7, UR7 ;  /* 0x0000000700077c02 */ /* 0x010fe20008000f00 */
[----:B------:R-:W-:Y:S01]  /*6760*/  IMAD.U32 R6, RZ, RZ, UR6 ;  /* 0x00000006ff067e24 */ /* 0x000fe2000f8e00ff */
[----:B-----5:R-:W-:Y:S01]  /*6770*/  MOV R11, UR5 ;  /* 0x00000005000b7c02 */ /* 0x020fe20008000f00 */
[----:B------:R-:W-:Y:S02]  /*6780*/  IMAD.U32 R10, RZ, RZ, UR4 ;  /* 0x00000004ff0a7e24 */ /* 0x000fe4000f8e00ff */
[----:B------:R-:W-:Y:S07]  /*6790*/  LEPC R20, `(.L_x_113) ;  /* 0x000000001014794e */ /* 0x000fee0000000000 */
[----:B--23--:R-:W-:Y:S05]  /*67a0*/  CALL.ABS.NOINC R2 ;  /* 0x0000000002007343 */ /* 0x00cfea0003c00000 */
.L_x_113:
[----:B------:R-:W-:Y:S05]  /*67b0*/  BSYNC.RECONVERGENT B6 ;  /* 0x0000000000067941 */ /* 0x000fea0003800200 */
.L_x_112:
[-C--:B------:R-:W-:Y:S01]  /*67c0*/  F2FP.F16.E4M3.UNPACK_B R74, R140.reuse ;  /* 0x0000008cff4a723e */ /* 0x080fe200020006ff */
[----:B------:R-:W-:Y:S05]  /*67d0*/  WARPSYNC.ALL ;  /* 0x0000000000007948 */ /* 0x000fea0003800000 */
[----:B------:R-:W-:Y:S01]  /*67e0*/  R2UR UR4, R71 ;  /* 0x00000000470472ca */ /* 0x000fe200000e0000 */
[--C-:B------:R-:W-:Y:S01]  /*67f0*/  HADD2.F32 R72, -RZ, R74.reuse.H0_H0 ;  /* 0x2000004aff487230 */ /* 0x100fe20000004100 */
[----:B------:R-:W-:Y:S01]  /*6800*/  F2FP.F16.E4M3.UNPACK_B R76, R140.H1 ;  /* 0x0000008cff4c723e */ /* 0x000fe200030006ff */
[----:B------:R-:W-:Y:S01]  /*6810*/  HADD2.F32 R75, -RZ, R74.H1_H1 ;  /* 0x3000004aff4b7230 */ /* 0x000fe20000004100 */
[-C--:B------:R-:W-:Y:S01]  /*6820*/  F2FP.F16.E4M3.UNPACK_B R78, R141.reuse ;  /* 0x0000008dff4e723e */ /* 0x080fe200020006ff */
[----:B------:R-:W-:Y:S01]  /*6830*/  BSSY.RECONVERGENT B0, `(.L_x_114) ;  /* 0x000011d000007945 */ /* 0x000fe20003800200 */
[----:B------:R-:W-:Y:S01]  /*6840*/  F2FP.F16.E4M3.UNPACK_B R80, R141.H1 ;  /* 0x0000008dff50723e */ /* 0x000fe200030006ff */
[----:B------:R-:W-:Y:S01]  /*6850*/  HADD2.F32 R74, -RZ, R76.H0_H0 ;  /* 0x2000004cff4a7230 */ /* 0x000fe20000004100 */
[-C--:B------:R-:W-:Y:S01]  /*6860*/  F2FP.F16.E4M3.UNPACK_B R82, R142.reuse ;  /* 0x0000008eff52723e */ /* 0x080fe200020006ff */
[--C-:B------:R-:W-:Y:S01]  /*6870*/  HADD2.F32 R77, -RZ, R78.reuse.H0_H0 ;  /* 0x2000004eff4d7230 */ /* 0x100fe20000004100 */
[----:B------:R-:W-:Y:S01]  /*6880*/  F2FP.F16.E4M3.UNPACK_B R84, R142.H1 ;  /* 0x0000008eff54723e */ /* 0x000fe200030006ff */
[----:B------:R-:W-:Y:S01]  /*6890*/  HADD2.F32 R78, -RZ, R78.H1_H1 ;  /* 0x3000004eff4e7230 */ /* 0x000fe20000004100 */
[-C--:B------:R-:W-:Y:S01]  /*68a0*/  F2FP.F16.E4M3.UNPACK_B R86, R143.reuse ;  /* 0x0000008fff56723e */ /* 0x080fe200020006ff */
[----:B-1----:R-:W3:Y:S01]  /*68b0*/  LDTM.x64 R4, tmem[UR4] ;  /* 0x00000004000479ee */ /* 0x002ee20008340000 */
[----:B------:R-:W-:Y:S01]  /*68c0*/  F2FP.F16.E4M3.UNPACK_B R88, R143.H1 ;  /* 0x0000008fff58723e */ /* 0x000fe200030006ff */
[----:B------:R-:W-:Y:S01]  /*68d0*/  HADD2.F32 R76, -RZ, R76.H1_H1 ;  /* 0x3000004cff4c7230 */ /* 0x000fe20000004100 */
[-C--:B------:R-:W-:Y:S01]  /*68e0*/  F2FP.F16.E4M3.UNPACK_B R90, R144.reuse ;  /* 0x00000090ff5a723e */ /* 0x080fe200020006ff */
[----:B------:R-:W-:Y:S01]  /*68f0*/  HADD2.F32 R79, -RZ, R80.H0_H0 ;  /* 0x20000050ff4f7230 */ /* 0x000fe20000004100 */
[----:B------:R-:W-:Y:S01]  /*6900*/  F2FP.F16.E4M3.UNPACK_B R92, R144.H1 ;  /* 0x00000090ff5c723e */ /* 0x000fe200030006ff */
[--C-:B------:R-:W-:Y:S01]  /*6910*/  HADD2.F32 R81, -RZ, R82.reuse.H0_H0 ;  /* 0x20000052ff517230 */ /* 0x100fe20000004100 */
[----:B------:R-:W-:Y:S01]  /*6920*/  SHF.L.U32 R188, R166, 0x4, RZ ;  /* 0x00000004a6bc7819 */ /* 0x000fe200000006ff */
[----:B------:R-:W-:Y:S01]  /*6930*/  HADD2.F32 R82, -RZ, R82.H1_H1 ;  /* 0x30000052ff527230 */ /* 0x000fe20000004100 */
[----:B------:R-:W-:Y:S01]  /*6940*/  SHF.L.U32 R190, R165, 0x4, RZ ;  /* 0x00000004a5be7819 */ /* 0x000fe200000006ff */
[--C-:B------:R-:W-:Y:S01]  /*6950*/  HADD2.F32 R85, -RZ, R86.reuse.H0_H0 ;  /* 0x20000056ff557230 */ /* 0x100fe20000004100 */
[C---:B------:R-:W-:Y:S01]  /*6960*/  IADD3 R178, PT, PT, R173.reuse, R188, RZ ;  /* 0x000000bcadb27210 */ /* 0x040fe20007ffe0ff */
[----:B------:R-:W-:Y:S01]  /*6970*/  HADD2.F32 R86, -RZ, R86.H1_H1 ;  /* 0x30000056ff567230 */ /* 0x000fe20000004100 */
[----:B------:R-:W-:Y:S01]  /*6980*/  IADD3 R180, PT, PT, R173, R190, RZ ;  /* 0x000000beadb47210 */ /* 0x000fe20007ffe0ff */
[--C-:B------:R-:W-:Y:S01]  /*6990*/  HADD2.F32 R89, -RZ, R90.reuse.H0_H0 ;  /* 0x2000005aff597230 */ /* 0x100fe20000004100 */
[----:B------:R-:W-:Y:S01]  /*69a0*/  SHF.L.U32 R183, R171, 0x4, RZ ;  /* 0x00000004abb77819 */ /* 0x000fe200000006ff */
[----:B------:R-:W-:Y:S01]  /*69b0*/  HADD2.F32 R90, -RZ, R90.H1_H1 ;  /* 0x3000005aff5a7230 */ /* 0x000fe20000004100 */
[----:B------:R-:W-:Y:S01]  /*69c0*/  F2FP.F16.E4M3.UNPACK_B R94, R145 ;  /* 0x00000091ff5e723e */ /* 0x000fe200020006ff */
[----:B------:R-:W-:Y:S01]  /*69d0*/  HADD2.F32 R80, -RZ, R80.H1_H1 ;  /* 0x30000050ff507230 */ /* 0x000fe20000004100 */
[----:B------:R-:W-:Y:S01]  /*69e0*/  F2FP.F16.E4M3.UNPACK_B R98, R146 ;  /* 0x00000092ff62723e */ /* 0x000fe200020006ff */
[----:B------:R-:W-:Y:S01]  /*69f0*/  HADD2.F32 R83, -RZ, R84.H0_H0 ;  /* 0x20000054ff537230 */ /* 0x000fe20000004100 */
[----:B------:R-:W-:Y:S01]  /*6a00*/  F2FP.F16.E4M3.UNPACK_B R102, R147 ;  /* 0x00000093ff66723e */ /* 0x000fe200020006ff */
[--C-:B------:R-:W-:Y:S01]  /*6a10*/  HADD2.F32 R93, -RZ, R94.reuse.H0_H0 ;  /* 0x2000005eff5d7230 */ /* 0x100fe20000004100 */
[----:B------:R-:W-:Y:S01]  /*6a20*/  F2FP.F16.E4M3.UNPACK_B R106, R148 ;  /* 0x00000094ff6a723e */ /* 0x000fe200020006ff */
[C---:B---3--:R-:W-:Y:S01]  /*6a30*/  FMUL R0, R70.reuse, R4 ;  /* 0x0000000446007220 */ /* 0x048fe20000400000 */
[C---:B--2---:R-:W-:Y:S01]  /*6a40*/  FMUL R2, R70.reuse, R5 ;  /* 0x0000000546027220 */ /* 0x044fe20000400000 */
[C---:B------:R-:W-:Y:S01]  /*6a50*/  FMUL R4, R70.reuse, R8 ;  /* 0x0000000846047220 */ /* 0x040fe20000400000 */
[C---:B------:R-:W-:Y:S01]  /*6a60*/  FMUL R5, R70.reuse, R9 ;  /* 0x0000000946057220 */ /* 0x040fe20000400000 */
[C---:B------:R-:W-:Y:S01]  /*6a70*/  FFMA R0, R73.reuse, R72, R0 ;  /* 0x0000004849007223 */ /* 0x040fe20000000000 */
[C---:B------:R-:W-:Y:S01]  /*6a80*/  FFMA R2, R73.reuse, R75, R2 ;  /* 0x0000004b49027223 */ /* 0x040fe20000000002 */
[C---:B------:R-:W-:Y:S01]  /*6a90*/  FMUL R8, R70.reuse, R12 ;  /* 0x0000000c46087220 */ /* 0x040fe20000400000 */
[C---:B------:R-:W-:Y:S01]  /*6aa0*/  FMUL R9, R70.reuse, R13 ;  /* 0x0000000d46097220 */ /* 0x040fe20000400000 */
[C---:B------:R-:W-:Y:S01]  /*6ab0*/  FMUL R12, R70.reuse, R16 ;  /* 0x00000010460c7220 */ /* 0x040fe20000400000 */
[C---:B------:R-:W-:Y:S01]  /*6ac0*/  FMUL R13, R70.reuse, R17 ;  /* 0x00000011460d7220 */ /* 0x040fe20000400000 */
[C---:B------:R-:W-:Y:S01]  /*6ad0*/  FMUL R16, R70.reuse, R20 ;  /* 0x0000001446107220 */ /* 0x040fe20000400000 */
[C---:B------:R-:W-:Y:S01]  /*6ae0*/  FMUL R17, R70.reuse, R21 ;  /* 0x0000001546117220 */ /* 0x040fe20000400000 */
[----:B------:R-:W-:Y:S02]  /*6af0*/  HADD2.F32 R94, -RZ, R94.H1_H1 ;  /* 0x3000005eff5e7230 */ /* 0x000fe40000004100 */
[C---:B------:R-:W-:Y:S01]  /*6b00*/  FMUL R20, R70.reuse, R24 ;  /* 0x0000001846147220 */ /* 0x040fe20000400000 */
[C---:B------:R-:W-:Y:S01]  /*6b10*/  FMUL R21, R70.reuse, R25 ;  /* 0x0000001946157220 */ /* 0x040fe20000400000 */
[--C-:B------:R-:W-:Y:S02]  /*6b20*/  HADD2.F32 R97, -RZ, R98.reuse.H0_H0 ;  /* 0x20000062ff617230 */ /* 0x100fe40000004100 */
[C---:B------:R-:W-:Y:S01]  /*6b30*/  FMUL R24, R70.reuse, R28 ;  /* 0x0000001c46187220 */ /* 0x040fe20000400000 */
[----:B------:R-:W-:Y:S02]  /*6b40*/  HADD2.F32 R98, -RZ, R98.H1_H1 ;  /* 0x30000062ff627230 */ /* 0x000fe40000004100 */
[C---:B------:R-:W-:Y:S01]  /*6b50*/  FMUL R25, R70.reuse, R29 ;  /* 0x0000001d46197220 */ /* 0x040fe20000400000 */
[--C-:B------:R-:W-:Y:S02]  /*6b60*/  HADD2.F32 R101, -RZ, R102.reuse.H0_H0 ;  /* 0x20000066ff657230 */ /* 0x100fe40000004100 */
[C---:B------:R-:W-:Y:S01]  /*6b70*/  FMUL R28, R70.reuse, R32 ;  /* 0x00000020461c7220 */ /* 0x040fe20000400000 */
[----:B------:R-:W-:Y:S02]  /*6b80*/  HADD2.F32 R102, -RZ, R102.H1_H1 ;  /* 0x30000066ff667230 */ /* 0x000fe40000004100 */
[C---:B------:R-:W-:Y:S01]  /*6b90*/  FMUL R29, R70.reuse, R33 ;  /* 0x00000021461d7220 */ /* 0x040fe20000400000 */
[--C-:B------:R-:W-:Y:S02]  /*6ba0*/  HADD2.F32 R105, -RZ, R106.reuse.H0_H0 ;  /* 0x2000006aff697230 */ /* 0x100fe40000004100 */
[C---:B------:R-:W-:Y:S01]  /*6bb0*/  FMUL R32, R70.reuse, R36 ;  /* 0x0000002446207220 */ /* 0x040fe20000400000 */
[----:B------:R-:W-:Y:S01]  /*6bc0*/  F2FP.F16.E4M3.UNPACK_B R96, R145.H1 ;  /* 0x00000091ff60723e */ /* 0x000fe200030006ff */
[----:B------:R-:W-:Y:S02]  /*6bd0*/  HADD2.F32 R106, -RZ, R106.H1_H1 ;  /* 0x3000006aff6a7230 */ /* 0x000fe40000004100 */
[C---:B------:R-:W-:Y:S01]  /*6be0*/  FMUL R33, R70.reuse, R37 ;  /* 0x0000002546217220 */ /* 0x040fe20000400000 */
[C---:B------:R-:W-:Y:S01]  /*6bf0*/  FMUL R36, R70.reuse, R40 ;  /* 0x0000002846247220 */ /* 0x040fe20000400000 */
[----:B------:R-:W-:Y:S01]  /*6c00*/  F2FP.F16.E4M3.UNPACK_B R100, R146.H1 ;  /* 0x00000092ff64723e */ /* 0x000fe200030006ff */
        /* <DEDUP_REMOVED lines=8> */
[----:B------:R-:W-:Y:S01]  /*6c90*/  F2FP.F16.E4M3.UNPACK_B R110, R149 ;  /* 0x00000095ff6e723e */ /* 0x000fe200020006ff */
[C---:B------:R-:W-:Y:S01]  /*6ca0*/  FMUL R49, R70.reuse, R53 ;  /* 0x0000003546317220 */ /* 0x040fe20000400000 */
[C---:B------:R-:W-:Y:S01]  /*6cb0*/  FMUL R52, R70.reuse, R56 ;  /* 0x0000003846347220 */ /* 0x040fe20000400000 */
[----:B------:R-:W-:Y:S01]  /*6cc0*/  F2FP.F16.E4M3.UNPACK_B R112, R149.H1 ;  /* 0x00000095ff70723e */ /* 0x000fe200030006ff */
[C---:B------:R-:W-:Y:S01]  /*6cd0*/  FMUL R53, R70.reuse, R57 ;  /* 0x0000003946357220 */ /* 0x040fe20000400000 */
[--C-:B------:R-:W-:Y:S02]  /*6ce0*/  HADD2.F32 R109, -RZ, R110.reuse.H0_H0 ;  /* 0x2000006eff6d7230 */ /* 0x100fe40000004100 */
[C---:B------:R-:W-:Y:S01]  /*6cf0*/  FMUL R56, R70.reuse, R60 ;  /* 0x0000003c46387220 */ /* 0x040fe20000400000 */
[----:B------:R-:W-:Y:S01]  /*6d00*/  F2FP.F16.E4M3.UNPACK_B R114, R150 ;  /* 0x00000096ff72723e */ /* 0x000fe200020006ff */
[----:B------:R-:W-:Y:S02]  /*6d10*/  HADD2.F32 R110, -RZ, R110.H1_H1 ;  /* 0x3000006eff6e7230 */ /* 0x000fe40000004100 */
[C---:B------:R-:W-:Y:S01]  /*6d20*/  FMUL R57, R70.reuse, R61 ;  /* 0x0000003d46397220 */ /* 0x040fe20000400000 */
[C---:B------:R-:W-:Y:S01]  /*6d30*/  FMUL R60, R70.reuse, R64 ;  /* 0x00000040463c7220 */ /* 0x040fe20000400000 */
[----:B------:R-:W-:Y:S01]  /*6d40*/  F2FP.F16.E4M3.UNPACK_B R116, R150.H1 ;  /* 0x00000096ff74723e */ /* 0x000fe200030006ff */
[--C-:B------:R-:W-:Y:S02]  /*6d50*/  HADD2.F32 R113, -RZ, R114.reuse.H0_H0 ;  /* 0x20000072ff717230 */ /* 0x100fe40000004100 */
[C---:B------:R-:W-:Y:S01]  /*6d60*/  FMUL R61, R70.reuse, R65 ;  /* 0x00000041463d7220 */ /* 0x040fe20000400000 */
[----:B------:R-:W-:Y:S02]  /*6d70*/  HADD2.F32 R114, -RZ, R114.H1_H1 ;  /* 0x30000072ff727230 */ /* 0x000fe40000004100 */
[C---:B------:R-:W-:Y:S01]  /*6d80*/  FMUL R3, R70.reuse, R6 ;  /* 0x0000000646037220 */ /* 0x040fe20000400000 */
[----:B------:R-:W-:Y:S01]  /*6d90*/  F2FP.F16.E4M3.UNPACK_B R118, R151 ;  /* 0x00000097ff76723e */ /* 0x000fe200020006ff */
[C---:B------:R-:W-:Y:S01]  /*6da0*/  FMUL R7, R70.reuse, R7 ;  /* 0x0000000746077220 */ /* 0x040fe20000400000 */
[C---:B------:R-:W-:Y:S01]  /*6db0*/  FMUL R6, R70.reuse, R10 ;  /* 0x0000000a46067220 */ /* 0x040fe20000400000 */
[----:B------:R-:W-:Y:S01]  /*6dc0*/  F2FP.F16.E4M3.UNPACK_B R120, R151.H1 ;  /* 0x00000097ff78723e */ /* 0x000fe200030006ff */
[C---:B------:R-:W-:Y:S01]  /*6dd0*/  FFMA R3, R73.reuse, R74, R3 ;  /* 0x0000004a49037223 */ /* 0x040fe20000000003 */
[C---:B------:R-:W-:Y:S01]  /*6de0*/  FFMA R7, R73.reuse, R76, R7 ;  /* 0x0000004c49077223 */ /* 0x040fe20000000007 */
[----:B------:R-:W-:Y:S01]  /*6df0*/  F2FP.F16.E4M3.UNPACK_B R122, R152 ;  /* 0x00000098ff7a723e */ /* 0x000fe200020006ff */
[C---:B------:R-:W-:Y:S01]  /*6e00*/  FFMA R4, R73.reuse, R77, R4 ;  /* 0x0000004d49047223 */ /* 0x040fe20000000004 */
[C---:B------:R-:W-:Y:S01]  /*6e10*/  FFMA R5, R73.reuse, R78, R5 ;  /* 0x0000004e49057223 */ /* 0x040fe20000000005 */
[----:B------:R-:W-:Y:S01]  /*6e20*/  F2FP.F16.E4M3.UNPACK_B R124, R152.H1 ;  /* 0x00000098ff7c723e */ /* 0x000fe200030006ff */
[----:B------:R-:W-:Y:S01]  /*6e30*/  FFMA R6, R73, R79, R6 ;  /* 0x0000004f49067223 */ /* 0x000fe20000000006 */
[----:B------:R-:W-:Y:S01]  /*6e40*/  F2FP.SATFINITE.E4M3.F32.PACK_AB_MERGE_C R179, R7, R3, RZ ;  /* 0x0000000307b3723e */ /* 0x000fe200048070ff */
[--C-:B------:R-:W-:Y:S02]  /*6e50*/  HADD2.F32 R117, -RZ, R118.reuse.H0_H0 ;  /* 0x20000076ff757230 */ /* 0x100fe40000004100 */
[----:B------:R-:W-:Y:S01]  /*6e60*/  FMUL R11, R70, R11 ;  /* 0x0000000b460b7220 */ /* 0x000fe20000400000 */
[----:B------:R-:W-:Y:S01]  /*6e70*/  HADD2.F32 R118, -RZ, R118.H1_H1 ;  /* 0x30000076ff767230 */ /* 0x000fe20000004100 */
[----:B------:R-:W-:Y:S01]  /*6e80*/  F2FP.SATFINITE.E4M3.F32.PACK_AB_MERGE_C R184, R2, R0, R179 ;  /* 0x0000000002b8723e */ /* 0x000fe200048070b3 */
[--C-:B------:R-:W-:Y:S01]  /*6e90*/  HADD2.F32 R121, -RZ, R122.reuse.H0_H0 ;  /* 0x2000007aff797230 */ /* 0x100fe20000004100 */
[----:B------:R-:W-:Y:S01]  /*6ea0*/  IADD3 R179, PT, PT, R183, R178, RZ ;  /* 0x000000b2b7b37210 */ /* 0x000fe20007ffe0ff */
[C---:B------:R-:W-:Y:S01]  /*6eb0*/  FFMA R11, R73.reuse, R80, R11 ;  /* 0x00000050490b7223 */ /* 0x040fe2000000000b */
[C---:B------:R-:W-:Y:S01]  /*6ec0*/  FFMA R8, R73.reuse, R81, R8 ;  /* 0x0000005149087223 */ /* 0x040fe20000000008 */
[----:B------:R-:W-:Y:S01]  /*6ed0*/  FFMA R9, R73, R82, R9 ;  /* 0x0000005249097223 */ /* 0x000fe20000000009 */
[----:B------:R-:W-:Y:S02]  /*6ee0*/  HADD2.F32 R122, -RZ, R122.H1_H1 ;  /* 0x3000007aff7a7230 */ /* 0x000fe40000004100 */
[C---:B------:R-:W-:Y:S01]  /*6ef0*/  FMUL R10, R70.reuse, R14 ;  /* 0x0000000e460a7220 */ /* 0x040fe20000400000 */
[----:B------:R-:W-:Y:S01]  /*6f00*/  HADD2.F32 R84, -RZ, R84.H1_H1 ;  /* 0x30000054ff547230 */ /* 0x000fe20000004100 */
[----:B------:R-:W-:Y:S01]  /*6f10*/  F2FP.SATFINITE.E4M3.F32.PACK_AB_MERGE_C R185, R11, R6, RZ ;  /* 0x000000060bb9723e */ /* 0x000fe200048070ff */
[C---:B------:R-:W-:Y:S01]  /*6f20*/  FMUL R15, R70.reuse, R15 ;  /* 0x0000000f460f7220 */ /* 0x040fe20000400000 */
[--C-:B------:R-:W-:Y:S02]  /*6f30*/  HADD2.F32 R87, -RZ, R88.reuse.H0_H0 ;  /* 0x20000058ff577230 */ /* 0x100fe40000004100 */
[----:B------:R-:W-:Y:S01]  /*6f40*/  FFMA R10, R73, R83, R10 ;  /* 0x00000053490a7223 */ /* 0x000fe2000000000a */
[----:B------:R-:W-:Y:S01]  /*6f50*/  F2FP.SATFINITE.E4M3.F32.PACK_AB_MERGE_C R185, R5, R4, R185 ;  /* 0x0000000405b9723e */ /* 0x000fe200048070b9 */
[C---:B------:R-:W-:Y:S01]  /*6f60*/  FFMA R15, R73.reuse, R84, R15 ;  /* 0x00000054490f7223 */ /* 0x040fe2000000000f */
[C---:B------:R-:W-:Y:S01]  /*6f70*/  FFMA R12, R73.reuse, R85, R12 ;  /* 0x00000055490c7223 */ /* 0x040fe2000000000c */
[----:B------:R-:W-:Y:S01]  /*6f80*/  FFMA R13, R73, R86, R13 ;  /* 0x00000056490d7223 */ /* 0x000fe2000000000d */
[----:B------:R-:W-:Y:S02]  /*6f90*/  HADD2.F32 R88, -RZ, R88.H1_H1 ;  /* 0x30000058ff587230 */ /* 0x000fe40000004100 */
[C---:B------:R-:W-:Y:S01]  /*6fa0*/  FMUL R14, R70.reuse, R18 ;  /* 0x00000012460e7220 */ /* 0x040fe20000400000 */
[----:B------:R-:W-:Y:S01]  /*6fb0*/  F2FP.F16.E4M3.UNPACK_B R126, R153 ;  /* 0x00000099ff7e723e */ /* 0x000fe200020006ff */
[C---:B------:R-:W-:Y:S01]  /*6fc0*/  FMUL R19, R70.reuse, R19 ;  /* 0x0000001346137220 */ /* 0x040fe20000400000 */
[----:B------:R-:W-:Y:S01]  /*6fd0*/  HADD2.F32 R91, -RZ, R92.H0_H0 ;  /* 0x2000005cff5b7230 */ /* 0x000fe20000004100 */
[----:B------:R-:W-:Y:S01]  /*6fe0*/  F2FP.SATFINITE.E4M3.F32.PACK_AB_MERGE_C R186, R15, R10, RZ ;  /* 0x0000000a0fba723e */ /* 0x000fe200048070ff */
[C---:B------:R-:W-:Y:S01]  /*6ff0*/  FFMA R14, R73.reuse, R87, R14 ;  /* 0x00000057490e7223 */ /* 0x040fe2000000000e */
[C---:B------:R-:W-:Y:S01]  /*7000*/  FFMA R19, R73.reuse, R88, R19 ;  /* 0x0000005849137223 */ /* 0x040fe20000000013 */
[C---:B------:R-:W-:Y:S01]  /*7010*/  FFMA R16, R73.reuse, R89, R16 ;  /* 0x0000005949107223 */ /* 0x040fe20000000010 */
[----:B------:R-:W-:Y:S01]  /*7020*/  F2FP.F16.E4M3.UNPACK_B R128, R153.H1 ;  /* 0x00000099ff80723e */ /* 0x000fe200030006ff */
[----:B------:R-:W-:Y:S01]  /*7030*/  FFMA R17, R73, R90, R17 ;  /* 0x0000005a49117223 */ /* 0x000fe20000000011 */
[----:B------:R-:W-:Y:S01]  /*7040*/  F2FP.SATFINITE.E4M3.F32.PACK_AB_MERGE_C R186, R9, R8, R186 ;  /* 0x0000000809ba723e */ /* 0x000fe200048070ba */
[--C-:B------:R-:W-:Y:S01]  /*7050*/  HADD2.F32 R125, -RZ, R126.reuse.H0_H0 ;  /* 0x2000007eff7d7230 */ /* 0x100fe20000004100 */
[----:B------:R-:W-:Y:S01]  /*7060*/  F2FP.SATFINITE.E4M3.F32.PACK_AB_MERGE_C R187, R19, R14, RZ ;  /* 0x0000000e13bb723e */ /* 0x000fe200048070ff */
[----:B------:R-:W-:Y:S02]  /*7070*/  HADD2.F32 R126, -RZ, R126.H1_H1 ;  /* 0x3000007eff7e7230 */ /* 0x000fe40000004100 */
[C---:B------:R-:W-:Y:S01]  /*7080*/  FMUL R18, R70.reuse, R22 ;  /* 0x0000001646127220 */ /* 0x040fe20000400000 */
[----:B------:R-:W-:Y:S01]  /*7090*/  HADD2.F32 R92, -RZ, R92.H1_H1 ;  /* 0x3000005cff5c7230 */ /* 0x000fe20000004100 */
[----:B------:R-:W-:Y:S01]  /*70a0*/  F2FP.SATFINITE.E4M3.F32.PACK_AB_MERGE_C R187, R13, R12, R187 ;  /* 0x0000000c0dbb723e */ /* 0x000fe200048070bb */
[C---:B------:R-:W-:Y:S01]  /*70b0*/  FMUL R23, R70.reuse, R23 ;  /* 0x0000001746177220 */ /* 0x040fe20000400000 */
[--C-:B------:R-:W-:Y:S02]  /*70c0*/  HADD2.F32 R95, -RZ, R96.reuse.H0_H0 ;  /* 0x20000060ff5f7230 */ /* 0x100fe40000004100 */
[C---:B------:R-:W-:Y:S01]  /*70d0*/  FFMA R18, R73.reuse, R91, R18 ;  /* 0x0000005b49127223 */ /* 0x040fe20000000012 */
[----:B------:R-:W-:Y:S01]  /*70e0*/  HADD2.F32 R96, -RZ, R96.H1_H1 ;  /* 0x30000060ff607230 */ /* 0x000fe20000004100 */
[----:B------:R1:W-:Y:S01]  /*70f0*/  STS.128 [R137+UR44+0x8200], R184 ;  /* 0x008200b889007988 */ /* 0x0003e20008000c2c */
[C---:B------:R-:W-:Y:S01]  /*7100*/  FFMA R23, R73.reuse, R92, R23 ;  /* 0x0000005c49177223 */ /* 0x040fe20000000017 */
[C---:B------:R-:W-:Y:S01]  /*7110*/  FFMA R20, R73.reuse, R93, R20 ;  /* 0x0000005d49147223 */ /* 0x040fe20000000014 */
[----:B------:R-:W-:Y:S01]  /*7120*/  FFMA R21, R73, R94, R21 ;  /* 0x0000005e49157223 */ /* 0x000fe20000000015 */
        /* <DEDUP_REMOVED lines=20> */
[----:B------:R-:W-:Y:S02]  /*7270*/  HADD2.F32 R104, -RZ, R104.H1_H1 ;  /* 0x30000068ff687230 */ /* 0x000fe40000004100 */
        /* <DEDUP_REMOVED lines=24> */
[----:B------:R1:W-:Y:S01]  /*7400*/  STS.128 [R178+0x8010], R192 ;  /* 0x008010c0b2007388 */ /* 0x0003e20000000c00 */
[C---:B------:R-:W-:Y:S01]  /*7410*/  FFMA R39, R73.reuse, R108, R39 ;  /* 0x0000006c49277223 */ /* 0x040fe20000000027 */
[C---:B------:R-:W-:Y:S01]  /*7420*/  FFMA R36, R73.reuse, R109, R36 ;  /* 0x0000006d49247223 */ /* 0x040fe20000000024 */
[----:B------:R-:W-:Y:S01]  /*7430*/  FFMA R37, R73, R110, R37 ;  /* 0x0000006e49257223 */ /* 0x000fe20000000025 */
[----:B------:R-:W-:Y:S01]  /*7440*/  FMUL R38, R70, R42 ;  /* 0x0000002a46267220 */ /* 0x000fe20000400000 */
[----:B------:R-:W-:Y:S01]  /*7450*/  ISETP.NE.AND P0, PT, R176, RZ, PT ;  /* 0x000000ffb000720c */ /* 0x000fe20003f05270 */
[C---:B------:R-:W-:Y:S01]  /*7460*/  FMUL R43, R70.reuse, R43 ;  /* 0x0000002b462b7220 */ /* 0x040fe20000400000 */
[--C-:B------:R-:W-:Y:S01]  /*7470*/  HADD2.F32 R115, -RZ, R116.reuse.H0_H0 ;  /* 0x20000074ff737230 */ /* 0x100fe20000004100 */
[----:B------:R-:W-:Y:S01]  /*7480*/  F2FP.SATFINITE.E4M3.F32.PACK_AB_MERGE_C R196, R39, R34, RZ ;  /* 0x0000002227c4723e */ /* 0x000fe200048070ff */
[C---:B------:R-:W-:Y:S01]  /*7490*/  FFMA R38, R73.reuse, R111, R38 ;  /* 0x0000006f49267223 */ /* 0x040fe20000000026 */
[C---:B------:R-:W-:Y:S01]  /*74a0*/  FFMA R43, R73.reuse, R112, R43 ;  /* 0x00000070492b7223 */ /* 0x040fe2000000002b */
[----:B------:R-:W-:Y:S01]  /*74b0*/  FFMA R40, R73, R113, R40 ;  /* 0x0000007149287223 */ /* 0x000fe20000000028 */
[----:B------:R-:W-:Y:S01]  /*74c0*/  F2FP.SATFINITE.E4M3.F32.PACK_AB_MERGE_C R196, R33, R32, R196 ;  /* 0x0000002021c4723e */ /* 0x000fe200048070c4 */
[----:B------:R-:W-:Y:S01]  /*74d0*/  FFMA R41, R73, R114, R41 ;  /* 0x0000007249297223 */ /* 0x000fe20000000029 */
[----:B------:R-:W-:Y:S01]  /*74e0*/  HADD2.F32 R116, -RZ, R116.H1_H1 ;  /* 0x30000074ff747230 */ /* 0x000fe20000004100 */
[----:B------:R-:W-:Y:S01]  /*74f0*/  F2FP.SATFINITE.E4M3.F32.PACK_AB_MERGE_C R197, R43, R38, RZ ;  /* 0x000000262bc5723e */ /* 0x000fe200048070ff */
[C---:B------:R-:W-:Y:S01]  /*7500*/  FMUL R42, R70.reuse, R46 ;  /* 0x0000002e462a7220 */ /* 0x040fe20000400000 */
[C---:B------:R-:W-:Y:S01]  /*7510*/  FMUL R47, R70.reuse, R47 ;  /* 0x0000002f462f7220 */ /* 0x040fe20000400000 */
[--C-:B------:R-:W-:Y:S01]  /*7520*/  HADD2.F32 R119, -RZ, R120.reuse.H0_H0 ;  /* 0x20000078ff777230 */ /* 0x100fe20000004100 */
[----:B------:R-:W-:Y:S01]  /*7530*/  F2FP.SATFINITE.E4M3.F32.PACK_AB_MERGE_C R197, R37, R36, R197 ;  /* 0x0000002425c5723e */ /* 0x000fe200048070c5 */
[C---:B------:R-:W-:Y:S01]  /*7540*/  FFMA R42, R73.reuse, R115, R42 ;  /* 0x00000073492a7223 */ /* 0x040fe2000000002a */
[C---:B------:R-:W-:Y:S01]  /*7550*/  FFMA R47, R73.reuse, R116, R47 ;  /* 0x00000074492f7223 */ /* 0x040fe2000000002f */
[----:B------:R-:W-:Y:S01]  /*7560*/  FFMA R44, R73, R117, R44 ;  /* 0x00000075492c7223 */ /* 0x000fe2000000002c */
[----:B------:R-:W-:Y:S01]  /*7570*/  ISETP.NE.AND P6, PT, R189, RZ, PT ;  /* 0x000000ffbd00720c */ /* 0x000fe20003fc5270 */
[----:B------:R-:W-:Y:S01]  /*7580*/  FFMA R45, R73, R118, R45 ;  /* 0x00000076492d7223 */ /* 0x000fe2000000002d */
[----:B------:R-:W-:Y:S01]  /*7590*/  HADD2.F32 R120, -RZ, R120.H1_H1 ;  /* 0x30000078ff787230 */ /* 0x000fe20000004100 */
[----:B------:R-:W-:Y:S01]  /*75a0*/  F2FP.SATFINITE.E4M3.F32.PACK_AB_MERGE_C R198, R47, R42, RZ ;  /* 0x0000002a2fc6723e */ /* 0x000fe200048070ff */
[C---:B------:R-:W-:Y:S01]  /*75b0*/  FMUL R46, R70.reuse, R50 ;  /* 0x00000032462e7220 */ /* 0x040fe20000400000 */
[C---:B------:R-:W-:Y:S01]  /*75c0*/  FMUL R51, R70.reuse, R51 ;  /* 0x0000003346337220 */ /* 0x040fe20000400000 */
[--C-:B------:R-:W-:Y:S02]  /*75d0*/  HADD2.F32 R123, -RZ, R124.reuse.H0_H0 ;  /* 0x2000007cff7b7230 */ /* 0x100fe40000004100 */
[C---:B------:R-:W-:Y:S01]  /*75e0*/  FMUL R50, R70.reuse, R54 ;  /* 0x0000003646327220 */ /* 0x040fe20000400000 */
[C---:B------:R-:W-:Y:S01]  /*75f0*/  FFMA R46, R73.reuse, R119, R46 ;  /* 0x00000077492e7223 */ /* 0x040fe2000000002e */
[----:B------:R-:W-:Y:S02]  /*7600*/  HADD2.F32 R124, -RZ, R124.H1_H1 ;  /* 0x3000007cff7c7230 */ /* 0x000fe40000004100 */
[C---:B------:R-:W-:Y:S01]  /*7610*/  FFMA R51, R73.reuse, R120, R51 ;  /* 0x0000007849337223 */ /* 0x040fe20000000033 */
[C---:B------:R-:W-:Y:S01]  /*7620*/  FMUL R55, R70.reuse, R55 ;  /* 0x0000003746377220 */ /* 0x040fe20000400000 */
[C---:B------:R-:W-:Y:S01]  /*7630*/  FFMA R48, R73.reuse, R121, R48 ;  /* 0x0000007949307223 */ /* 0x040fe20000000030 */
[C---:B------:R-:W-:Y:S01]  /*7640*/  FFMA R49, R73.reuse, R122, R49 ;  /* 0x0000007a49317223 */ /* 0x040fe20000000031 */
[--C-:B------:R-:W-:Y:S02]  /*7650*/  HADD2.F32 R127, -RZ, R128.reuse.H0_H0 ;  /* 0x20000080ff7f7230 */ /* 0x100fe40000004100 */
[C---:B------:R-:W-:Y:S01]  /*7660*/  FFMA R50, R73.reuse, R123, R50 ;  /* 0x0000007b49327223 */ /* 0x040fe20000000032 */
[----:B------:R-:W-:Y:S02]  /*7670*/  HADD2.F32 R128, -RZ, R128.H1_H1 ;  /* 0x30000080ff807230 */ /* 0x000fe40000004100 */
[C---:B------:R-:W-:Y:S01]  /*7680*/  FMUL R54, R70.reuse, R58 ;  /* 0x0000003a46367220 */ /* 0x040fe20000400000 */
        /* <DEDUP_REMOVED lines=16> */
[----:B------:R-:W-:Y:S01]  /*7790*/  FFMA R63, R73, R132, R63 ;  /* 0x00000084493f7223 */ /* 0x000fe2000000003f */
[----:B------:R-:W-:Y:S01]  /*77a0*/  FMUL R67, R70, R67 ;  /* 0x0000004346437220 */ /* 0x000fe20000400000 */
[----:B------:R-:W-:Y:S01]  /*77b0*/  F2FP.SATFINITE.E4M3.F32.PACK_AB_MERGE_C R199, R51, R46, RZ ;  /* 0x0000002e33c7723e */ /* 0x000fe200048070ff */
[C---:B------:R-:W-:Y:S01]  /*77c0*/  FFMA R60, R73.reuse, R133, R60 ;  /* 0x00000085493c7223 */ /* 0x040fe2000000003c */
[C---:B------:R-:W-:Y:S01]  /*77d0*/  FFMA R61, R73.reuse, R134, R61 ;  /* 0x00000086493d7223 */ /* 0x040fe2000000003d */
[C---:B------:R-:W-:Y:S01]  /*77e0*/  FFMA R62, R73.reuse, R135, R62 ;  /* 0x00000087493e7223 */ /* 0x040fe2000000003e */
[----:B------:R-:W-:Y:S01]  /*77f0*/  FFMA R67, R73, R136, R67 ;  /* 0x0000008849437223 */ /* 0x000fe20000000043 */
[----:B------:R-:W-:Y:S02]  /*7800*/  F2FP.SATFINITE.E4M3.F32.PACK_AB_MERGE_C R198, R41, R40, R198 ;  /* 0x0000002829c6723e */ /* 0x000fe400048070c6 */
[----:B------:R-:W-:Y:S02]  /*7810*/  F2FP.SATFINITE.E4M3.F32.PACK_AB_MERGE_C R199, R45, R44, R199 ;  /* 0x0000002c2dc7723e */ /* 0x000fe400048070c7 */
[----:B------:R-:W-:Y:S02]  /*7820*/  F2FP.SATFINITE.E4M3.F32.PACK_AB_MERGE_C R200, R55, R50, RZ ;  /* 0x0000003237c8723e */ /* 0x000fe400048070ff */
[----:B------:R-:W-:Y:S01]  /*7830*/  F2FP.SATFINITE.E4M3.F32.PACK_AB_MERGE_C R201, R59, R54, RZ ;  /* 0x000000363bc9723e */ /* 0x000fe200048070ff */
[----:B------:R1:W-:Y:S01]  /*7840*/  STS.128 [R180+0x8020], R196 ;  /* 0x008020c4b4007388 */ /* 0x0003e20000000c00 */
[----:B------:R-:W-:Y:S02]  /*7850*/  F2FP.SATFINITE.E4M3.F32.PACK_AB_MERGE_C R202, R63, R58, RZ ;  /* 0x0000003a3fca723e */ /* 0x000fe400048070ff */
[----:B------:R-:W-:Y:S02]  /*7860*/  F2FP.SATFINITE.E4M3.F32.PACK_AB_MERGE_C R203, R67, R62, RZ ;  /* 0x0000003e43cb723e */ /* 0x000fe400048070ff */
[----:B------:R-:W-:Y:S02]  /*7870*/  F2FP.SATFINITE.E4M3.F32.PACK_AB_MERGE_C R200, R49, R48, R200 ;  /* 0x0000003031c8723e */ /* 0x000fe400048070c8 */
[----:B------:R-:W-:Y:S02]  /*7880*/  F2FP.SATFINITE.E4M3.F32.PACK_AB_MERGE_C R201, R53, R52, R201 ;  /* 0x0000003435c9723e */ /* 0x000fe400048070c9 */
[----:B------:R-:W-:Y:S02]  /*7890*/  F2FP.SATFINITE.E4M3.F32.PACK_AB_MERGE_C R202, R57, R56, R202 ;  /* 0x0000003839ca723e */ /* 0x000fe400048070ca */
[----:B------:R-:W-:Y:S02]  /*78a0*/  F2FP.SATFINITE.E4M3.F32.PACK_AB_MERGE_C R203, R61, R60, R203 ;  /* 0x0000003c3dcb723e */ /* 0x000fe400048070cb */
[----:B------:R-:W-:Y:S02]  /*78b0*/  LEA R191, R168, UR44, 0x3 ;  /* 0x0000002ca8bf7c11 */ /* 0x000fe4000f8e18ff */
[----:B------:R-:W-:Y:S01]  /*78c0*/  @P6 SHF.L.U32 R204, R167, 0x1f, RZ ;  /* 0x0000001fa7cc6819 */ /* 0x000fe200000006ff */
[----:B------:R1:W-:Y:S01]  /*78d0*/  STS.128 [R179+0x8010], R200 ;  /* 0x008010c8b3007388 */ /* 0x0003e20000000c00 */
[----:B------:R-:W-:Y:S01]  /*78e0*/  @!PT LDS RZ, [RZ] ;  /* 0x00000000fffff984 */ /* 0x000fe20000000800 */
[----:B------:R-:W-:Y:S01]  /*78f0*/  @!PT LDS RZ, [RZ] ;  /* 0x00000000fffff984 */ /* 0x000fe20000000800 */
[----:B------:R-:W-:Y:S01]  /*7900*/  @!PT LDS RZ, [RZ] ;  /* 0x00000000fffff984 */ /* 0x000fe20000000800 */
[----:B------:R-:W-:Y:S01]  /*7910*/  @!PT LDS RZ, [RZ] ;  /* 0x00000000fffff984 */ /* 0x000fe20000000800 */
[----:B------:R2:W-:Y:S07]  /*7920*/  MEMBAR.ALL.CTA ;  /* 0x0000000000007992 */ /* 0x0005ee0000008000 */
[----:B--2---:R-:W2:Y:S02]  /*7930*/  FENCE.VIEW.ASYNC.S ;  /* 0x00000000000073c6 */ /* 0x004ea40000000000 */
[----:B--2---:R-:W-:Y:S06]  /*7940*/  BAR.SYNC.DEFER_BLOCKING 0x1, 0x80 ;  /* 0x0042000000007b1d */ /* 0x004fec0000010000 */
[----:B------:R-:W-:Y:S05]  /*7950*/  @P0 BRA `(.L_x_115) ;  /* 0x0000000000280947 */ /* 0x000fea0003800000 */
[----:B------:R-:W-:Y:S01]  /*7960*/  UIADD3 UR4, UPT, UPT, UR44, 0x8200, URZ ;  /* 0x000082002c047890 */ /* 0x000fe2000fffe0ff */
[----:B------:R-:W-:Y:S05]  /*7970*/  UMOV UR51, UR36 ;  /* 0x0000002400337c82 */ /* 0x000fea0008000000 */
[----:B------:R-:W-:Y:S01]  /*7980*/  MOV R175, UR4 ;  /* 0x0000000400af7c02 */ /* 0x000fe20008000f00 */
[----:B------:R-:W-:Y:S03]  /*7990*/  UIADD3 UR4, UP0, UPT, UR62, 0x680, URZ ;  /* 0x000006803e047890 */ /* 0x000fe6000ff1e0ff */
[----:B------:R-:W-:Y:S01]  /*79a0*/  R2UR UR48, R175 ;  /* 0x00000000af3072ca */ /* 0x000fe200000e0000 */
[----:B------:R-:W-:Y:S11]  /*79b0*/  UIADD3.X UR5, UPT, UPT, URZ, UR63, URZ, UP0, !UPT ;  /* 0x0000003fff057290 */ /* 0x000ff600087fe4ff */
[----:B------:R-:W-:Y:S01]  /*79c0*/  @!UPT UIADD3 URZ, UPT, UPT, URZ, URZ, URZ ;  /* 0x000000fffffff290 */ /* 0x000fe2000fffe0ff */
[----:B------:R2:W-:Y:S01]  /*79d0*/  UTMASTG.3D [UR48], [UR4] ;  /* 0x00000030040073b5 */ /* 0x0005e20008010000 */
[----:B------:R0:W-:Y:S01]  /*79e0*/  UTMACMDFLUSH ;  /* 0x00000000000079b7 */ /* 0x0001e20000000000 */
[----:B--2---:R-:W-:Y:S04]  /*79f0*/  DEPBAR.LE SB0, 0x1 ;  /* 0x000080400000791a */ /* 0x004fe80000000000 */
.L_x_115:
[----:B------:R-:W-:Y:S05]  /*7a00*/  BSYNC.RECONVERGENT B0 ;  /* 0x0000000000007941 */ /* 0x000fea0003800200 */
.L_x_114:
[----:B------:R-:W-:Y:S06]  /*7a10*/  BAR.SYNC.DEFER_BLOCKING 0x1, 0x80 ;  /* 0x0042000000007b1d */ /* 0x000fec0000010000 */
[----:B------:R-:W2:Y:S01]  /*7a20*/  @P6 SYNCS.PHASECHK.TRANS64.TRYWAIT P0, [R191+URZ+0x30], R204 ;  /* 0x000030ccbf0065a7 */ /* 0x000ea200080011ff */
[----:B------:R-:W-:Y:S01]  /*7a30*/  BSSY B1, `(.L_x_116) ;  /* 0x0000023000017945 */ /* 0x000fe20003800000 */
[----:B--2---:R-:W-:Y:S03]  /*7a40*/  @P6 SEL R181, RZ, 0x1, !P0 ;  /* 0x00000001ffb56807 */ /* 0x004fe60004000000 */
[----:B------:R-:W-:Y:S05]  /*7a50*/  @!P6 BRA `(.L_x_117) ;  /* 0x000000000080e947 */ /* 0x000fea0003800000 */
[----:B------:R-:W-:Y:S01]  /*7a60*/  ISETP.NE.AND P1, PT, R182, RZ, PT ;  /* 0x000000ffb600720c */ /* 0x000fe20003f25270 */
[----:B------:R-:W-:Y:S01]  /*7a70*/  BSSY B0, `(.L_x_118) ;  /* 0x000000a000007945 */ /* 0x000fe20003800000 */
[----:B------:R-:W-:Y:S11]  /*7a80*/  ISETP.NE.AND P0, PT, R181, RZ, PT ;  /* 0x000000ffb500720c */ /* 0x000ff60003f05270 */
[----:B------:R-:W-:Y:S04]  /*7a90*/  @P1 IMAD R3, R168, 0x2000, R173 ;  /* 0x00002000a8031824 */ /* 0x000fe800078e02ad */
[C---:B------:R-:W-:Y:S01]  /*7aa0*/  @P1 IMAD.IADD R6, R3.reuse, 0x1, R188 ;  /* 0x0000000103061824 */ /* 0x040fe200078e02bc */
[----:B------:R-:W-:Y:S03]  /*7ab0*/  @P1 IADD3 R4, PT, PT, R3, R190, RZ ;  /* 0x000000be03041210 */ /* 0x000fe60007ffe0ff */
[----:B------:R-:W-:Y:S01]  /*7ac0*/  @P1 IMAD.IADD R2, R183, 0x1, R6 ;  /* 0x00000001b7021824 */ /* 0x000fe200078e0206 */
[----:B------:R-:W-:Y:S06]  /*7ad0*/  @P0 BRA `(.L_x_119) ;  /* 0x00000000000c0947 */ /* 0x000fec0003800000 */
[----:B------:R-:W-:Y:S04]  /*7ae0*/  SHF.L.U32 R0, R167, 0x1f, RZ ;  /* 0x0000001fa7007819 */ /* 0x000fe800000006ff */
[----:B------:R-:W2:Y:S02]  /*7af0*/  SYNCS.PHASECHK.TRANS64.TRYWAIT P0, [R191+URZ+0x30], R0 ;  /* 0x00003000bf0075a7 */ /* 0x000ea400080011ff */
[----:B--2---:R-:W-:Y:S05]  /*7b00*/  @!P0 BRA `(.L_x_120) ;  /* 0x0000004c000c8947 */ /* 0x004fea0003800000 */
.L_x_119:
[----:B------:R-:W-:Y:S05]  /*7b10*/  BSYNC B0 ;  /* 0x0000000000007941 */ /* 0x000fea0003800000 */
.L_x_118:
[----:B------:R-:W-:Y:S01]  /*7b20*/  ISETP.NE.AND P0, PT, R182, RZ, PT ;  /* 0x000000ffb600720c */ /* 0x000fe20003f05270 */
[----:B--2---:R-:W-:Y:S02]  /*7b30*/  VIADD R191, R191, 0x50 ;  /* 0x00000050bfbf7836 */ /* 0x004fe40000000000 */
[----:B------:R-:W-:Y:S02]  /*7b40*/  IMAD.U32 R0, RZ, RZ, UR45 ;  /* 0x0000002dff007e24 */ /* 0x000fe4000f8e00ff */
[----:B------:R-:W-:Y:S03]  /*7b50*/  VIADD R168, R168, 0x1 ;  /* 0x00000001a8a87836 */ /* 0x000fe60000000000 */
[----:B------:R-:W-:Y:S05]  /*7b60*/  PRMT R0, R0, 0x654, R191 ;  /* 0x0000065400007816 */ /* 0x000fea00000000bf */
[----:B------:R2:W3:Y:S04]  /*7b70*/  @P0 LDS.128 R140, [R3] ;  /* 0x00000000038c0984 */ /* 0x0004e80000000c00 */
[----:B------:R2:W4:Y:S04]  /*7b80*/  @P0 LDS.128 R148, [R4+0x20] ;  /* 0x0000200004940984 */ /* 0x0005280000000c00 */
        /* <DEDUP_REMOVED lines=12> */
[----:B--234-:R-:W-:Y:S02]  /*7c50*/  LOP3.LUT R167, R167, R0, RZ, 0x3c, !PT ;  /* 0x00000000a7a77212 */ /* 0x01cfe400078e3cff */
.L_x_117:
[----:B------:R-:W-:Y:S05]  /*7c60*/  BSYNC B1 ;  /* 0x0000000000017941 */ /* 0x000fea0003800000 */
.L_x_116:
[----:B------:R-:W-:Y:S01]  /*7c70*/  VIADD R0, R71, 0x40 ;  /* 0x0000004047007836 */ /* 0x000fe20000000000 */
[----:B------:R-:W-:Y:S04]  /*7c80*/  BSSY.RECONVERGENT B6, `(.L_x_121) ;  /* 0x0000015000067945 */ /* 0x000fe80003800200 */
[----:B------:R-:W-:Y:S04]  /*7c90*/  SHF.R.U32.HI R0, RZ, 0x15, R0 ;  /* 0x00000015ff007819 */ /* 0x000fe80000011600 */
[----:B------:R-:W-:Y:S11]  /*7ca0*/  LOP3.LUT P0, RZ, R0, 0x3, R159, 0x48, !PT ;  /* 0x0000000300ff7812 */ /* 0x000ff6000780489f */
[----:B------:R-:W-:Y:S02]  /*7cb0*/  @!UPT UIADD3 URZ, UPT, UPT, URZ, URZ, URZ ;  /* 0x000000fffffff290 */ /* 0x000fe4000fffe0ff */
        /* <DEDUP_REMOVED lines=8> */
[----:B------:R-:W5:Y:S01]  /*7d40*/  LDCU.64 UR4, c[0x4][0x18] ;  /* 0x01000300ff0477ac */ /* 0x000f620008000a00 */
[----:B--2---:R-:W-:Y:S01]  /*7d50*/  MOV R5, UR9 ;  /* 0x0000000900057c02 */ /* 0x004fe20008000f00 */
[----:B------:R-:W-:Y:S01]  /*7d60*/  IMAD.U32 R4, RZ, RZ, UR8 ;  /* 0x00000008ff047e24 */ /* 0x000fe2000f8e00ff */
[----:B---3--:R-:W-:Y:S01]  /*7d70*/  MOV R7, UR7 ;  /* 0x0000000700077c02 */ /* 0x008fe20008000f00 */
[----:B------:R-:W-:Y:S01]  /*7d80*/  IMAD.U32 R6, RZ, RZ, UR6 ;  /* 0x00000006ff067e24 */ /* 0x000fe2000f8e00ff */
[----:B-----5:R-:W-:Y:S01]  /*7d90*/  MOV R11, UR5 ;  /* 0x00000005000b7c02 */ /* 0x020fe20008000f00 */
[----:B------:R-:W-:Y:S02]  /*7da0*/  IMAD.U32 R10, RZ, RZ, UR4 ;  /* 0x00000004ff0a7e24 */ /* 0x000fe4000f8e00ff */
[----:B------:R-:W-:Y:S07]  /*7db0*/  LEPC R20, `(.L_x_122) ;  /* 0x000000001014794e */ /* 0x000fee0000000000 */
[----:B-1--4-:R-:W-:Y:S05]  /*7dc0*/  CALL.ABS.NOINC R2 ;  /* 0x0000000002007343 */ /* 0x012fea0003c00000 */
.L_x_122:
[----:B------:R-:W-:Y:S05]  /*7dd0*/  BSYNC.RECONVERGENT B6 ;  /* 0x0000000000067941 */ /* 0x000fea0003800200 */
.L_x_121:
[----:B------:R-:W-:Y:S01]  /*7de0*/  F2FP.F16.E4M3.UNPACK_B R4, R141 ;  /* 0x0000008dff04723e */ /* 0x000fe200020006ff */
[----:B------:R-:W-:Y:S05]  /*7df0*/  WARPSYNC.ALL ;  /* 0x0000000000007948 */ /* 0x000fea0003800000 */
[----:B------:R-:W-:Y:S01]  /*7e00*/  R2UR UR4, R71 ;  /* 0x00000000470472ca */ /* 0x000fe200000e0000 */
[--C-:B------:R-:W-:Y:S01]  /*7e10*/  HADD2.F32 R78, -RZ, R4.reuse.H0_H0 ;  /* 0x20000004ff4e7230 */ /* 0x100fe20000004100 */
[-C--:B------:R-:W-:Y:S01]  /*7e20*/  F2FP.F16.E4M3.UNPACK_B R0, R140.reuse ;  /* 0x0000008cff00723e */ /* 0x080fe200020006ff */
[----:B------:R-:W-:Y:S01]  /*7e30*/  HADD2.F32 R75, -RZ, R4.H1_H1 ;  /* 0x30000004ff4b7230 */ /* 0x000fe20000004100 */
[----:B------:R-:W-:Y:S01]  /*7e40*/  F2FP.F16.E4M3.UNPACK_B R4, R143 ;  /* 0x0000008fff04723e */ /* 0x000fe200020006ff */
[----:B------:R-:W-:Y:S01]  /*7e50*/  BSSY.RECONVERGENT B0, `(.L_x_123) ;  /* 0x0000116000007945 */ /* 0x000fe20003800200 */
[----:B------:R-:W-:Y:S01]  /*7e60*/  F2FP.F16.E4M3.UNPACK_B R3, R140.H1 ;  /* 0x0000008cff03723e */ /* 0x000fe200030006ff */
[--C-:B------:R-:W-:Y:S01]  /*7e70*/  HADD2.F32 R2, -RZ, R0.reuse.H0_H0 ;  /* 0x20000000ff027230 */ /* 0x100fe20000004100 */
[----:B-1----:R-:W-:Y:S01]  /*7e80*/  F2FP.F16.E4M3.UNPACK_B R127, R154 ;  /* 0x0000009aff7f723e */ /* 0x002fe200020006ff */
[----:B------:R-:W-:Y:S01]  /*7e90*/  HADD2.F32 R72, -RZ, R0.H1_H1 ;  /* 0x30000000ff487230 */ /* 0x000fe20000004100 */
[----:B------:R-:W-:Y:S01]  /*7ea0*/  F2FP.F16.E4M3.UNPACK_B R0, R141.H1 ;  /* 0x0000008dff00723e */ /* 0x000fe200030006ff */
[--C-:B------:R-:W-:Y:S01]  /*7eb0*/  HADD2.F32 R74, -RZ, R3.reuse.H0_H0 ;  /* 0x20000003ff4a7230 */ /* 0x100fe20000004100 */
[----:B------:R-:W-:Y:S01]  /*7ec0*/  F2FP.F16.E4M3.UNPACK_B R117, R151.H1 ;  /* 0x00000097ff75723e */ /* 0x000fe200030006ff */
[----:B------:R-:W-:Y:S01]  /*7ed0*/  HADD2.F32 R76, -RZ, R3.H1_H1 ;  /* 0x30000003ff4c7230 */ /* 0x000fe20000004100 */
[-C--:B------:R-:W-:Y:S01]  /*7ee0*/  F2FP.F16.E4M3.UNPACK_B R3, R142.reuse ;  /* 0x0000008eff03723e */ /* 0x080fe200020006ff */
[--C-:B------:R-:W-:Y:S01]  /*7ef0*/  HADD2.F32 R80, -RZ, R0.reuse.H0_H0 ;  /* 0x20000000ff507230 */ /* 0x100fe20000004100 */
[----:B------:R-:W-:Y:S01]  /*7f00*/  ISETP.NE.AND P0, PT, R176, RZ, PT ;  /* 0x000000ffb000720c */ /* 0x000fe20003f05270 */
[----:B------:R-:W-:Y:S01]  /*7f10*/  HADD2.F32 R77, -RZ, R0.H1_H1 ;  /* 0x30000000ff4d7230 */ /* 0x000fe20000004100 */
[----:B------:R-:W-:Y:S01]  /*7f20*/  F2FP.F16.E4M3.UNPACK_B R0, R142.H1 ;  /* 0x0000008eff00723e */ /* 0x000fe200030006ff */
[--C-:B------:R-:W-:Y:S01]  /*7f30*/  HADD2.F32 R82, -RZ, R3.reuse.H0_H0 ;  /* 0x20000003ff527230 */ /* 0x100fe20000004100 */
[----:B------:R-:W-:Y:S01]  /*7f40*/  ISETP.NE.AND P6, PT, R189, RZ, PT ;  /* 0x000000ffbd00720c */ /* 0x000fe20003fc5270 */
[----:B------:R-:W-:Y:S01]  /*7f50*/  HADD2.F32 R79, -RZ, R3.H1_H1 ;  /* 0x30000003ff4f7230 */ /* 0x000fe20000004100 */
[----:B------:R-:W-:Y:S01]  /*7f60*/  F2FP.F16.E4M3.UNPACK_B R3, R143.H1 ;  /* 0x0000008fff03723e */ /* 0x000fe200030006ff */
[--C-:B------:R-:W-:Y:S02]  /*7f70*/  HADD2.F32 R84, -RZ, R0.reuse.H0_H0 ;  /* 0x20000000ff547230 */ /* 0x100fe40000004100 */
[----:B------:R-:W-:Y:S01]  /*7f80*/  HADD2.F32 R81, -RZ, R0.H1_H1 ;  /* 0x30000000ff517230 */ /* 0x000fe20000004100 */
[-C--:B------:R-:W-:Y:S01]  /*7f90*/  F2FP.F16.E4M3.UNPACK_B R0, R144.reuse ;  /* 0x00000090ff00723e */ /* 0x080fe200020006ff */
[--C-:B------:R-:W-:Y:S02]  /*7fa0*/  HADD2.F32 R86, -RZ, R4.reuse.H0_H0 ;  /* 0x20000004ff567230 */ /* 0x100fe40000004100 */
[----:B------:R-:W-:Y:S01]  /*7fb0*/  HADD2.F32 R83, -RZ, R4.H1_H1 ;  /* 0x30000004ff537230 */ /* 0x000fe20000004100 */
[-C--:B------:R-:W-:Y:S01]  /*7fc0*/  F2FP.F16.E4M3.UNPACK_B R4, R145.reuse ;  /* 0x00000091ff04723e */ /* 0x080fe200020006ff */
[--C-:B------:R-:W-:Y:S02]  /*7fd0*/  HADD2.F32 R90, -RZ, R0.reuse.H0_H0 ;  /* 0x20000000ff5a7230 */ /* 0x100fe40000004100 */
[----:B------:R-:W-:Y:S01]  /*7fe0*/  HADD2.F32 R87, -RZ, R0.H1_H1 ;  /* 0x30000000ff577230 */ /* 0x000fe20000004100 */
[----:B------:R-:W-:Y:S01]  /*7ff0*/  F2FP.F16.E4M3.UNPACK_B R0, R145.H1 ;  /* 0x00000091ff00723e */ /* 0x000fe200030006ff */
[--C-:B------:R-:W-:Y:S02]  /*8000*/  HADD2.F32 R88, -RZ, R3.reuse.H0_H0 ;  /* 0x20000003ff587230 */ /* 0x100fe40000004100 */
[----:B------:R-:W-:Y:S01]  /*8010*/  HADD2.F32 R85, -RZ, R3.H1_H1 ;  /* 0x30000003ff557230 */ /* 0x000fe20000004100 */
[----:B------:R-:W-:Y:S01]  /*8020*/  F2FP.F16.E4M3.UNPACK_B R3, R144.H1 ;  /* 0x00000090ff03723e */ /* 0x000fe200030006ff */
[--C-:B------:R-:W-:Y:S02]  /*8030*/  HADD2.F32 R96, -RZ, R0.reuse.H0_H0 ;  /* 0x20000000ff607230 */ /* 0x100fe40000004100 */
[----:B------:R-:W-:Y:S01]  /*8040*/  HADD2.F32 R93, -RZ, R0.H1_H1 ;  /* 0x30000000ff5d7230 */ /* 0x000fe20000004100 */
[-C--:B------:R-:W-:Y:S01]  /*8050*/  F2FP.F16.E4M3.UNPACK_B R0, R146.reuse.H1 ;  /* 0x00000092ff00723e */ /* 0x080fe200030006ff */
[--C-:B------:R-:W-:Y:S02]  /*8060*/  HADD2.F32 R94, -RZ, R4.reuse.H0_H0 ;  /* 0x20000004ff5e7230 */ /* 0x100fe40000004100 */
[----:B------:R-:W-:Y:S01]  /*8070*/  HADD2.F32 R91, -RZ, R4.H1_H1 ;  /* 0x30000004ff5b7230 */ /* 0x000fe20000004100 */
[----:B------:R-:W-:Y:S01]  /*8080*/  F2FP.F16.E4M3.UNPACK_B R4, R147 ;  /* 0x00000093ff04723e */ /* 0x000fe200020006ff */
[--C-:B------:R-:W-:Y:S02]  /*8090*/  HADD2.F32 R92, -RZ, R3.reuse.H0_H0 ;  /* 0x20000003ff5c7230 */ /* 0x100fe40000004100 */
[----:B------:R-:W-:Y:S01]  /*80a0*/  HADD2.F32 R89, -RZ, R3.H1_H1 ;  /* 0x30000003ff597230 */ /* 0x000fe20000004100 */
[----:B------:R-:W-:Y:S01]  /*80b0*/  F2FP.F16.E4M3.UNPACK_B R3, R146 ;  /* 0x00000092ff03723e */ /* 0x000fe200020006ff */
[--C-:B------:R-:W-:Y:S02]  /*80c0*/  HADD2.F32 R100, -RZ, R0.reuse.H0_H0 ;  /* 0x20000000ff647230 */ /* 0x100fe40000004100 */
[----:B------:R-:W-:Y:S01]  /*80d0*/  HADD2.F32 R97, -RZ, R0.H1_H1 ;  /* 0x30000000ff617230 */ /* 0x000fe20000004100 */
[-C--:B------:R-:W-:Y:S01]  /*80e0*/  F2FP.F16.E4M3.UNPACK_B R0, R148.reuse ;  /* 0x00000094ff00723e */ /* 0x080fe200020006ff */
[--C-:B------:R-:W-:Y:S02]  /*80f0*/  HADD2.F32 R102, -RZ, R4.reuse.H0_H0 ;  /* 0x20000004ff667230 */ /* 0x100fe40000004100 */
[----:B------:R-:W-:Y:S01]  /*8100*/  HADD2.F32 R99, -RZ, R4.H1_H1 ;  /* 0x30000004ff637230 */ /* 0x000fe20000004100 */
[----:B------:R-:W-:Y:S01]  /*8110*/  F2FP.F16.E4M3.UNPACK_B R4, R149 ;  /* 0x00000095ff04723e */ /* 0x000fe200020006ff */
[--C-:B------:R-:W-:Y:S02]  /*8120*/  HADD2.F32 R98, -RZ, R3.reuse.H0_H0 ;  /* 0x20000003ff627230 */ /* 0x100fe40000004100 */
[----:B------:R-:W-:Y:S01]  /*8130*/  HADD2.F32 R95, -RZ, R3.H1_H1 ;  /* 0x30000003ff5f7230 */ /* 0x000fe20000004100 */
[----:B------:R-:W-:Y:S01]  /*8140*/  F2FP.F16.E4M3.UNPACK_B R3, R147.H1 ;  /* 0x00000093ff03723e */ /* 0x000fe200030006ff */
[--C-:B------:R-:W-:Y:S02]  /*8150*/  HADD2.F32 R106, -RZ, R0.reuse.H0_H0 ;  /* 0x20000000ff6a7230 */ /* 0x100fe40000004100 */
[----:B------:R-:W-:Y:S01]  /*8160*/  HADD2.F32 R103, -RZ, R0.H1_H1 ;  /* 0x30000000ff677230 */ /* 0x000fe20000004100 */
[----:B------:R-:W-:Y:S01]  /*8170*/  F2FP.F16.E4M3.UNPACK_B R0, R148.H1 ;  /* 0x00000094ff00723e */ /* 0x000fe200030006ff */
[--C-:B------:R-:W-:Y:S02]  /*8180*/  HADD2.F32 R110, -RZ, R4.reuse.H0_H0 ;  /* 0x20000004ff6e7230 */ /* 0x100fe40000004100 */
[----:B------:R-:W-:Y:S02]  /*8190*/  HADD2.F32 R107, -RZ, R4.H1_H1 ;  /* 0x30000004ff6b7230 */ /* 0x000fe40000004100 */
[--C-:B------:R-:W-:Y:S01]  /*81a0*/  HADD2.F32 R104, -RZ, R3.reuse.H0_H0 ;  /* 0x20000003ff687230 */ /* 0x100fe20000004100 */
[----:B------:R-:W1:Y:S01]  /*81b0*/  LDTM.x64 R4, tmem[UR4+0x40] ;  /* 0x00004004000479ee */ /* 0x000e620008340000 */
[----:B------:R-:W-:Y:S01]  /*81c0*/  HADD2.F32 R101, -RZ, R3.H1_H1 ;  /* 0x30000003ff657230 */ /* 0x000fe20000004100 */
[----:B------:R-:W-:Y:S01]  /*81d0*/  F2FP.F16.E4M3.UNPACK_B R3, R149.H1 ;  /* 0x00000095ff03723e */ /* 0x000fe200030006ff */
        /* <DEDUP_REMOVED lines=14> */
[----:B------:R-:W-:Y:S01]  /*82c0*/  F2FP.F16.E4M3.UNPACK_B R0, R152.H1 ;  /* 0x00000098ff00723e */ /* 0x000fe200030006ff */
[--C-:B------:R-:W-:Y:S02]  /*82d0*/  HADD2.F32 R122, -RZ, R3.reuse.H0_H0 ;  /* 0x20000003ff7a7230 */ /* 0x100fe40000004100 */
[C---:B-1----:R-:W-:Y:S01]  /*82e0*/  FMUL R7, R70.reuse, R7 ;  /* 0x0000000746077220 */ /* 0x042fe20000400000 */
        /* <DEDUP_REMOVED lines=10> */
[C---:B------:R-:W-:Y:S01]  /*8390*/  FMUL R0, R70.reuse, R4 ;  /* 0x0000000446007220 */ /* 0x040fe20000400000 */
[--C-:B------:R-:W-:Y:S01]  /*83a0*/  HADD2.F32 R130, -RZ, R127.reuse.H0_H0 ;  /* 0x2000007fff827230 */ /* 0x100fe20000004100 */
[----:B------:R-:W-:Y:S01]  /*83b0*/  F2FP.F16.E4M3.UNPACK_B R4, R155 ;  /* 0x0000009bff04723e */ /* 0x000fe200020006ff */
[----:B------:R-:W-:Y:S02]  /*83c0*/  HADD2.F32 R127, -RZ, R127.H1_H1 ;  /* 0x3000007fff7f7230 */ /* 0x000fe40000004100 */
[C---:B------:R-:W-:Y:S01]  /*83d0*/  FFMA R0, R73.reuse, R2, R0 ;  /* 0x0000000249007223 */ /* 0x040fe20000000000 */
[C---:B------:R-:W-:Y:S01]  /*83e0*/  FMUL R2, R70.reuse, R5 ;  /* 0x0000000546027220 */ /* 0x040fe20000400000 */
[--C-:B------:R-:W-:Y:S01]  /*83f0*/  HADD2.F32 R132, -RZ, R3.reuse.H0_H0 ;  /* 0x20000003ff847230 */ /* 0x100fe20000004100 */
[----:B------:R-:W-:Y:S01]  /*8400*/  F2FP.F16.E4M3.UNPACK_B R5, R155.H1 ;  /* 0x0000009bff05723e */ /* 0x000fe200030006ff */
[----:B------:R-:W-:Y:S02]  /*8410*/  HADD2.F32 R129, -RZ, R3.H1_H1 ;  /* 0x30000003ff817230 */ /* 0x000fe40000004100 */
[C---:B------:R-:W-:Y:S01]  /*8420*/  FFMA R2, R73.reuse, R72, R2 ;  /* 0x0000004849027223 */ /* 0x040fe20000000002 */
[--C-:B------:R-:W-:Y:S02]  /*8430*/  HADD2.F32 R72, -RZ, R4.reuse.H0_H0 ;  /* 0x20000004ff487230 */ /* 0x100fe40000004100 */
[C---:B------:R-:W-:Y:S01]  /*8440*/  FMUL R3, R70.reuse, R6 ;  /* 0x0000000646037220 */ /* 0x040fe20000400000 */
[----:B------:R-:W-:Y:S02]  /*8450*/  HADD2.F32 R131, -RZ, R4.H1_H1 ;  /* 0x30000004ff837230 */ /* 0x000fe40000004100 */
[C---:B------:R-:W-:Y:S01]  /*8460*/  FMUL R4, R70.reuse, R9 ;  /* 0x0000000946047220 */ /* 0x040fe20000400000 */
[--C-:B------:R-:W-:Y:S02]  /*8470*/  HADD2.F32 R133, -RZ, R5.reuse.H1_H1 ;  /* 0x30000005ff857230 */ /* 0x100fe40000004100 */
[C---:B------:R-:W-:Y:S01]  /*8480*/  FFMA R3, R73.reuse, R74, R3 ;  /* 0x0000004a49037223 */ /* 0x040fe20000000003 */
[----:B------:R-:W-:Y:S01]  /*8490*/  FFMA R7, R73, R76, R7 ;  /* 0x0000004c49077223 */ /* 0x000fe20000000007 */
[----:B------:R-:W-:Y:S02]  /*84a0*/  HADD2.F32 R74, -RZ, R5.H0_H0 ;  /* 0x20000005ff4a7230 */ /* 0x000fe40000004100 */
[C---:B------:R-:W-:Y:S01]  /*84b0*/  FMUL R5, R70.reuse, R10 ;  /* 0x0000000a46057220 */ /* 0x040fe20000400000 */
[C---:B------:R-:W-:Y:S01]  /*84c0*/  FMUL R6, R70.reuse, R11 ;  /* 0x0000000b46067220 */ /* 0x040fe20000400000 */
[C---:B------:R-:W-:Y:S01]  /*84d0*/  FMUL R11, R70.reuse, R16 ;  /* 0x00000010460b7220 */ /* 0x040fe20000400000 */
[----:B------:R-:W-:Y:S01]  /*84e0*/  F2FP.SATFINITE.E4M3.F32.PACK_AB_MERGE_C R135, R7, R3, RZ ;  /* 0x000000030787723e */ /* 0x000fe200048070ff */
[C---:B------:R-:W-:Y:S01]  /*84f0*/  FMUL R3, R70.reuse, R8 ;  /* 0x0000000846037220 */ /* 0x040fe20000400000 */
[C---:B------:R-:W-:Y:S01]  /*8500*/  FMUL R7, R70.reuse, R12 ;  /* 0x0000000c46077220 */ /* 0x040fe20000400000 */
[C---:B------:R-:W-:Y:S01]  /*8510*/  FMUL R8, R70.reuse, R13 ;  /* 0x0000000d46087220 */ /* 0x040fe20000400000 */
[C---:B------:R-:W-:Y:S01]  /*8520*/  FMUL R12, R70.reuse, R17 ;  /* 0x00000011460c7220 */ /* 0x040fe20000400000 */
[C---:B------:R-:W-:Y:S01]  /*8530*/  FFMA R3, R73.reuse, R78, R3 ;  /* 0x0000004e49037223 */ /* 0x040fe20000000003 */
[C---:B------:R-:W-:Y:S01]  /*8540*/  FFMA R4, R73.reuse, R75, R4 ;  /* 0x0000004b49047223 */ /* 0x040fe20000000004 */
[C---:B------:R-:W-:Y:S01]  /*8550*/  FFMA R5, R73.reuse, R80, R5 ;  /* 0x0000005049057223 */ /* 0x040fe20000000005 */
[C---:B------:R-:W-:Y:S01]  /*8560*/  FFMA R6, R73.reuse, R77, R6 ;  /* 0x0000004d49067223 */ /* 0x040fe20000000006 */
[C---:B------:R-:W-:Y:S01]  /*8570*/  FFMA R7, R73.reuse, R82, R7 ;  /* 0x0000005249077223 */ /* 0x040fe20000000007 */
[C---:B------:R-:W-:Y:S01]  /*8580*/  FFMA R8, R73.reuse, R79, R8 ;  /* 0x0000004f49087223 */ /* 0x040fe20000000008 */
[C---:B------:R-:W-:Y:S01]  /*8590*/  FMUL R16, R70.reuse, R21 ;  /* 0x0000001546107220 */ /* 0x040fe20000400000 */
[----:B------:R-:W-:Y:S01]  /*85a0*/  FMUL R9, R70, R14 ;  /* 0x0000000e46097220 */ /* 0x000fe20000400000 */
[----:B------:R-:W-:Y:S01]  /*85b0*/  F2FP.SATFINITE.E4M3.F32.PACK_AB_MERGE_C R5, R6, R5, RZ ;  /* 0x000000050605723e */ /* 0x000fe200048070ff */
[C---:B------:R-:W-:Y:S01]  /*85c0*/  FMUL R10, R70.reuse, R15 ;  /* 0x0000000f460a7220 */ /* 0x040fe20000400000 */
[C---:B------:R-:W-:Y:S01]  /*85d0*/  FMUL R15, R70.reuse, R20 ;  /* 0x00000014460f7220 */ /* 0x040fe20000400000 */
[C---:B------:R-:W-:Y:S01]  /*85e0*/  FFMA R9, R73.reuse, R84, R9 ;  /* 0x0000005449097223 */ /* 0x040fe20000000009 */
[C---:B------:R-:W-:Y:S01]  /*85f0*/  FMUL R20, R70.reuse, R25 ;  /* 0x0000001946147220 */ /* 0x040fe20000400000 */
[C---:B------:R-:W-:Y:S01]  /*8600*/  FFMA R10, R73.reuse, R81, R10 ;  /* 0x00000051490a7223 */ /* 0x040fe2000000000a */
[C---:B------:R-:W-:Y:S01]  /*8610*/  FFMA R11, R73.reuse, R86, R11 ;  /* 0x00000056490b7223 */ /* 0x040fe2000000000b */
[C---:B------:R-:W-:Y:S01]  /*8620*/  FFMA R12, R73.reuse, R83, R12 ;  /* 0x00000053490c7223 */ /* 0x040fe2000000000c */
[C---:B------:R-:W-:Y:S01]  /*8630*/  FMUL R13, R70.reuse, R18 ;  /* 0x00000012460d7220 */ /* 0x040fe20000400000 */
[----:B------:R-:W-:Y:S01]  /*8640*/  FMUL R14, R70, R19 ;  /* 0x00000013460e7220 */ /* 0x000fe20000400000 */
[----:B------:R-:W-:Y:S01]  /*8650*/  F2FP.SATFINITE.E4M3.F32.PACK_AB_MERGE_C R9, R10, R9, RZ ;  /* 0x000000090a09723e */ /* 0x000fe200048070ff */
[C---:B------:R-:W-:Y:S01]  /*8660*/  FMUL R19, R70.reuse, R24 ;  /* 0x0000001846137220 */ /* 0x040fe20000400000 */
        /* <DEDUP_REMOVED lines=17> */
[----:B------:R-:W-:Y:S01]  /*8780*/  FMUL R27, R70, R32 ;  /* 0x00000020461b7220 */ /* 0x000fe20000400000 */
[C---:B------:R-:W-:Y:S01]  /*8790*/  FFMA R21, R73.reuse, R96, R21 ;  /* 0x0000006049157223 */ /* 0x040fe20000000015 */
[C---:B------:R-:W-:Y:S01]  /*87a0*/  FFMA R22, R73.reuse, R93, R22 ;  /* 0x0000005d49167223 */ /* 0x040fe20000000016 */
[----:B------:R-:W-:Y:S01]  /*87b0*/  F2FP.SATFINITE.E4M3.F32.PACK_AB_MERGE_C R16, R16, R15, R17 ;  /* 0x0000000f1010723e */ /* 0x000fe20004807011 */
[C---:B------:R-:W-:Y:S01]  /*87c0*/  FFMA R23, R73.reuse, R98, R23 ;  /* 0x0000006249177223 */ /* 0x040fe20000000017 */
[C---:B------:R-:W-:Y:S01]  /*87d0*/  FFMA R24, R73.reuse, R95, R24 ;  /* 0x0000005f49187223 */ /* 0x040fe20000000018 */
[----:B------:R-:W-:Y:S01]  /*87e0*/  FMUL R32, R70, R37 ;  /* 0x0000002546207220 */ /* 0x000fe20000400000 */
[----:B------:R-:W-:Y:S01]  /*87f0*/  F2FP.SATFINITE.E4M3.F32.PACK_AB_MERGE_C R21, R22, R21, RZ ;  /* 0x000000151615723e */ /* 0x000fe200048070ff */
[C---:B------:R-:W-:Y:S01]  /*8800*/  FMUL R25, R70.reuse, R30 ;  /* 0x0000001e46197220 */ /* 0x040fe20000400000 */
[C---:B------:R-:W-:Y:S01]  /*8810*/  FMUL R26, R70.reuse, R31 ;  /* 0x0000001f461a7220 */ /* 0x040fe20000400000 */
[----:B------:R-:W-:Y:S01]  /*8820*/  FMUL R31, R70, R36 ;  /* 0x00000024461f7220 */ /* 0x000fe20000400000 */
[----:B------:R-:W-:Y:S01]  /*8830*/  F2FP.SATFINITE.E4M3.F32.PACK_AB_MERGE_C R17, R20, R19, R21 ;  /* 0x000000131411723e */ /* 0x000fe20004807015 */
        /* <DEDUP_REMOVED lines=8> */
[----:B------:R-:W-:Y:S01]  /*88c0*/  FMUL R35, R70, R40 ;  /* 0x0000002846237220 */ /* 0x000fe20000400000 */
[C---:B------:R-:W-:Y:S01]  /*88d0*/  FFMA R29, R73.reuse, R104, R29 ;  /* 0x00000068491d7223 */ /* 0x040fe2000000001d */
[----:B------:R-:W-:Y:S01]  /*88e0*/  F2FP.SATFINITE.E4M3.F32.PACK_AB_MERGE_C R18, R24, R23, R18 ;  /* 0x000000171812723e */ /* 0x000fe20004807012 */
        /* <DEDUP_REMOVED lines=22> */
[C---:B------:R-:W-:Y:S01]  /*8a50*/  FMUL R41, R70.reuse, R46 ;  /* 0x0000002e46297220 */ /* 0x040fe20000400000 */
[C---:B------:R-:W-:Y:S01]  /*8a60*/  FMUL R42, R70.reuse, R47 ;  /* 0x0000002f462a7220 */ /* 0x040fe20000400000 */
        /* <DEDUP_REMOVED lines=8> */
[C---:B------:R-:W-:Y:S01]  /*8af0*/  FMUL R47, R70.reuse, R52 ;  /* 0x00000034462f7220 */ /* 0x040fe20000400000 */
[C---:B------:R-:W-:Y:S01]  /*8b00*/  FFMA R44, R73.reuse, R115, R44 ;  /* 0x00000073492c7223 */ /* 0x040fe2000000002c */
[C---:B------:R-:W-:Y:S01]  /*8b10*/  FMUL R48, R70.reuse, R53 ;  /* 0x0000003546307220 */ /* 0x040fe20000400000 */
        /* <DEDUP_REMOVED lines=8> */
[C---:B------:R-:W-:Y:S01]  /*8ba0*/  FFMA R45, R73.reuse, R120, R45 ;  /* 0x00000078492d7223 */ /* 0x040fe2000000002d */
[C---:B------:R-:W-:Y:S01]  /*8bb0*/  FMUL R59, R70.reuse, R64 ;  /* 0x00000040463b7220 */ /* 0x040fe20000400000 */
[C---:B------:R-:W-:Y:S01]  /*8bc0*/  FMUL R60, R70.reuse, R65 ;  /* 0x00000041463c7220 */ /* 0x040fe20000400000 */
[C---:B------:R-:W-:Y:S01]  /*8bd0*/  FMUL R61, R70.reuse, R66 ;  /* 0x00000042463d7220 */ /* 0x040fe20000400000 */
[----:B------:R-:W-:Y:S01]  /*8be0*/  FMUL R62, R70, R67 ;  /* 0x00000043463e7220 */ /* 0x000fe20000400000 */
[C---:B------:R-:W-:Y:S01]  /*8bf0*/  FFMA R46, R73.reuse, R117, R46 ;  /* 0x00000075492e7223 */ /* 0x040fe2000000002e */
[----:B------:R-:W-:Y:S01]  /*8c00*/  F2FP.SATFINITE.E4M3.F32.PACK_AB_MERGE_C R64, R2, R0, R135 ;  /* 0x000000000240723e */ /* 0x000fe20004807087 */
[C---:B------:R-:W-:Y:S01]  /*8c10*/  FFMA R47, R73.reuse, R122, R47 ;  /* 0x0000007a492f7223 */ /* 0x040fe2000000002f */
[----:B------:R-:W-:Y:S01]  /*8c20*/  F2FP.SATFINITE.E4M3.F32.PACK_AB_MERGE_C R65, R4, R3, R5 ;  /* 0x000000030441723e */ /* 0x000fe20004807005 */
[C---:B------:R-:W-:Y:S01]  /*8c30*/  FFMA R48, R73.reuse, R119, R48 ;  /* 0x0000007749307223 */ /* 0x040fe20000000030 */
[----:B------:R-:W-:Y:S01]  /*8c40*/  F2FP.SATFINITE.E4M3.F32.PACK_AB_MERGE_C R66, R8, R7, R9 ;  /* 0x000000070842723e */ /* 0x000fe20004807009 */
[C---:B------:R-:W-:Y:S01]  /*8c50*/  FFMA R49, R73.reuse, R124, R49 ;  /* 0x0000007c49317223 */ /* 0x040fe20000000031 */
[----:B------:R-:W-:Y:S01]  /*8c60*/  F2FP.SATFINITE.E4M3.F32.PACK_AB_MERGE_C R67, R12, R11, R13 ;  /* 0x0000000b0c43723e */ /* 0x000fe2000480700d */
[----:B------:R-:W-:Y:S01]  /*8c70*/  FMUL R53, R70, R58 ;  /* 0x0000003a46357220 */ /* 0x000fe20000400000 */
[C---:B------:R-:W-:Y:S01]  /*8c80*/  FFMA R50, R73.reuse, R121, R50 ;  /* 0x0000007949327223 */ /* 0x040fe20000000032 */
[C---:B------:R-:W-:Y:S01]  /*8c90*/  FFMA R51, R73.reuse, R126, R51 ;  /* 0x0000007e49337223 */ /* 0x040fe20000000033 */
[C---:B------:R-:W-:Y:S01]  /*8ca0*/  FFMA R52, R73.reuse, R123, R52 ;  /* 0x0000007b49347223 */ /* 0x040fe20000000034 */
[----:B------:R1:W-:Y:S01]  /*8cb0*/  STS.128 [R137+UR44+0xa200], R64 ;  /* 0x00a2004089007988 */ /* 0x0003e20008000c2c */
[C---:B------:R-:W-:Y:S01]  /*8cc0*/  FFMA R53, R73.reuse, R128, R53 ;  /* 0x0000008049357223 */ /* 0x040fe20000000035 */
[----:B------:R-:W-:Y:S01]  /*8cd0*/  F2FP.SATFINITE.E4M3.F32.PACK_AB_MERGE_C R37, R38, R37, RZ ;  /* 0x000000252625723e */ /* 0x000fe200048070ff */
[C---:B------:R-:W-:Y:S01]  /*8ce0*/  FFMA R54, R73.reuse, R125, R54 ;  /* 0x0000007d49367223 */ /* 0x040fe20000000036 */
[----:B------:R-:W-:Y:S01]  /*8cf0*/  FMUL R58, R70, R63 ;  /* 0x0000003f463a7220 */ /* 0x000fe20000400000 */
[C---:B------:R-:W-:Y:S01]  /*8d00*/  FFMA R55, R73.reuse, R130, R55 ;  /* 0x0000008249377223 */ /* 0x040fe20000000037 */
[C---:B------:R-:W-:Y:S01]  /*8d10*/  FFMA R56, R73.reuse, R127, R56 ;  /* 0x0000007f49387223 */ /* 0x040fe20000000038 */
[C---:B------:R-:W-:Y:S01]  /*8d20*/  FFMA R57, R73.reuse, R132, R57 ;  /* 0x0000008449397223 */ /* 0x040fe20000000039 */
[----:B------:R1:W-:Y:S01]  /*8d30*/  STS.128 [R178+0xa010], R16 ;  /* 0x00a01010b2007388 */ /* 0x0003e20000000c00 */
[----:B------:R-:W-:Y:S01]  /*8d40*/  F2FP.SATFINITE.E4M3.F32.PACK_AB_MERGE_C R33, R36, R35, R37 ;  /* 0x000000232421723e */ /* 0x000fe20004807025 */
[C---:B------:R-:W-:Y:S01]  /*8d50*/  FFMA R58, R73.reuse, R129, R58 ;  /* 0x00000081493a7223 */ /* 0x040fe2000000003a */
[----:B------:R-:W-:Y:S01]  /*8d60*/  F2FP.SATFINITE.E4M3.F32.PACK_AB_MERGE_C R34, R42, R41, RZ ;  /* 0x000000292a22723e */ /* 0x000fe200048070ff */
[C---:B------:R-:W-:Y:S01]  /*8d70*/  FFMA R59, R73.reuse, R72, R59 ;  /* 0x00000048493b7223 */ /* 0x040fe2000000003b */
[----:B------:R-:W-:Y:S01]  /*8d80*/  F2FP.SATFINITE.E4M3.F32.PACK_AB_MERGE_C R35, R46, R45, RZ ;  /* 0x0000002d2e23723e */ /* 0x000fe200048070ff */
        /* <DEDUP_REMOVED lines=25> */
[----:B------:R-:W-:Y:S02]  /*8f20*/  UIADD3 UR4, UP0, UPT, UR62, 0x680, URZ ;  /* 0x000006803e047890 */ /* 0x000fe4000ff1e0ff */
[----:B------:R-:W-:Y:S02]  /*8f30*/  UIADD3 UR9, UPT, UPT, UR49, 0x40, URZ ;  /* 0x0000004031097890 */ /* 0x000fe4000fffe0ff */
[----:B------:R-:W-:Y:S02]  /*8f40*/  UIADD3 UR8, UPT, UPT, UR44, 0xa200, URZ ;  /* 0x0000a2002c087890 */ /* 0x000fe4000fffe0ff */
[----:B------:R-:W-:Y:S01]  /*8f50*/  UIADD3.X UR5, UPT, UPT, URZ, UR63, URZ, UP0, !UPT ;  /* 0x0000003fff057290 */ /* 0x000fe200087fe4ff */
[----:B------:R-:W-:Y:S01]  /*8f60*/  UMOV UR10, UR50 ;  /* 0x00000032000a7c82 */ /* 0x000fe20008000000 */
[----:B------:R-:W-:Y:S07]  /*8f70*/  UMOV UR11, UR36 ;  /* 0x00000024000b7c82 */ /* 0x000fee0008000000 */
[----:B------:R2:W-:Y:S01]  /*8f80*/  UTMASTG.3D [UR8], [UR4] ;  /* 0x00000008040073b5 */ /* 0x0005e20008010000 */
[----:B------:R0:W-:Y:S01]  /*8f90*/  UTMACMDFLUSH ;  /* 0x00000000000079b7 */ /* 0x0001e20000000000 */
[----:B--2---:R-:W-:Y:S04]  /*8fa0*/  DEPBAR.LE SB0, 0x1 ;  /* 0x000080400000791a */ /* 0x004fe80000000000 */
.L_x_124:
[----:B------:R-:W-:Y:S05]  /*8fb0*/  BSYNC.RECONVERGENT B0 ;  /* 0x0000000000007941 */ /* 0x000fea0003800200 */
.L_x_123:
        /* <DEDUP_REMOVED lines=16> */
.L_x_128:
[----:B------:R-:W-:Y:S05]  /*90c0*/  BSYNC B0 ;  /* 0x0000000000007941 */ /* 0x000fea0003800000 */
.L_x_127:
        /* <DEDUP_REMOVED lines=20> */
.L_x_126:
[----:B------:R-:W-:Y:S05]  /*9210*/  BSYNC B1 ;  /* 0x0000000000017941 */ /* 0x000fea0003800000 */
.L_x_125:
        /* <DEDUP_REMOVED lines=22> */
.L_x_131:
[----:B------:R-:W-:Y:S05]  /*9380*/  BSYNC.RECONVERGENT B6 ;  /* 0x0000000000067941 */ /* 0x000fea0003800200 */
.L_x_130:
        /* <DEDUP_REMOVED lines=276> */
[----:B------:R-:W-:Y:S02]  /*a4d0*/  UIADD3 UR4, UPT, UPT, UR44, 0x8200, URZ ;  /* 0x000082002c047890 */ /* 0x000fe4000fffe0ff */
[----:B------:R-:W-:Y:S01]  /*a4e0*/  UIADD3 UR9, UPT, UPT, UR49, 0x80, URZ ;  /* 0x0000008031097890 */ /* 0x000fe2000fffe0ff */
[----:B------:R-:W-:Y:S01]  /*a4f0*/  UMOV UR10, UR50 ;  /* 0x00000032000a7c82 */ /* 0x000fe20008000000 */
[----:B------:R-:W-:Y:S02]  /*a500*/  UMOV UR11, UR36 ;  /* 0x00000024000b7c82 */ /* 0x000fe40008000000 */
        /* <DEDUP_REMOVED lines=8> */
.L_x_133:
[----:B------:R-:W-:Y:S05]  /*a590*/  BSYNC.RECONVERGENT B0 ;  /* 0x0000000000007941 */ /* 0x000fea0003800200 */
.L_x_132:
        /* <DEDUP_REMOVED lines=16> */
.L_x_137:
[----:B------:R-:W-:Y:S05]  /*a6a0*/  BSYNC B0 ;  /* 0x0000000000007941 */ /* 0x000fea0003800000 */
.L_x_136:
        /* <DEDUP_REMOVED lines=20> */
.L_x_135:
[----:B------:R-:W-:Y:S05]  /*a7f0*/  BSYNC B1 ;  /* 0x0000000000017941 */ /* 0x000fea0003800000 */
.L_x_134:
[----:B------:R-:W-:Y:S05]  /*a800*/  VIADD R0, R71, 0xc0 ;  /* 0x000000c047007836 */ /* 0x000fea0000000000 */
        /* <DEDUP_REMOVED lines=20> */
.L_x_139:
[----:B------:R-:W-:Y:S01]  /*a950*/  ISETP.NE.AND P0, PT, R176, RZ, PT ;  /* 0x000000ffb000720c */ /* 0x000fe20003f05270 */
[----:B------:R-:W-:Y:S05]  /*a960*/  WARPSYNC.ALL ;  /* 0x0000000000007948 */ /* 0x000fea0003800000 */
[----:B------:R-:W-:Y:S01]  /*a970*/  R2UR UR4, R71 ;  /* 0x00000000470472ca */ /* 0x000fe200000e0000 */
[----:B------:R-:W-:Y:S01]  /*a980*/  BSSY.RECONVERGENT B0, `(.L_x_140) ;  /* 0x000011c000007945 */ /* 0x000fe20003800200 */
[----:B------:R-:W-:Y:S02]  /*a990*/  F2FP.F16.E4M3.UNPACK_B R11, R141 ;  /* 0x0000008dff0b723e */ /* 0x000fe400020006ff */
[----:B------:R-:W-:Y:S02]  /*a9a0*/  F2FP.F16.E4M3.UNPACK_B R10, R142 ;  /* 0x0000008eff0a723e */ /* 0x000fe400020006ff */
[----:B------:R-:W-:Y:S01]  /*a9b0*/  F2FP.F16.E4M3.UNPACK_B R9, R143 ;  /* 0x0000008fff09723e */ /* 0x000fe200020006ff */
[--C-:B------:R-:W-:Y:S01]  /*a9c0*/  HADD2.F32 R74, -RZ, R11.reuse.H0_H0 ;  /* 0x2000000bff4a7230 */ /* 0x100fe20000004100 */
[----:B------:R-:W-:Y:S01]  /*a9d0*/  F2FP.F16.E4M3.UNPACK_B R8, R144 ;  /* 0x00000090ff08723e */ /* 0x000fe200020006ff */
[----:B------:R-:W-:Y:S01]  /*a9e0*/  HADD2.F32 R76, -RZ, R11.H1_H1 ;  /* 0x3000000bff4c7230 */ /* 0x000fe20000004100 */
[----:B------:R-:W-:Y:S01]  /*a9f0*/  F2FP.F16.E4M3.UNPACK_B R7, R145 ;  /* 0x00000091ff07723e */ /* 0x000fe200020006ff */
[--C-:B------:R-:W-:Y:S01]  /*aa00*/  HADD2.F32 R77, -RZ, R10.reuse.H0_H0 ;  /* 0x2000000aff4d7230 */ /* 0x100fe20000004100 */
[----:B------:R-:W-:Y:S01]  /*aa10*/  F2FP.F16.E4M3.UNPACK_B R6, R146 ;  /* 0x00000092ff06723e */ /* 0x000fe200020006ff */
[----:B------:R-:W-:Y:S01]  /*aa20*/  HADD2.F32 R80, -RZ, R10.H1_H1 ;  /* 0x3000000aff507230 */ /* 0x000fe20000004100 */
[----:B------:R-:W-:Y:S01]  /*aa30*/  F2FP.F16.E4M3.UNPACK_B R5, R147 ;  /* 0x00000093ff05723e */ /* 0x000fe200020006ff */
[--C-:B------:R-:W-:Y:S01]  /*aa40*/  HADD2.F32 R81, -RZ, R9.reuse.H0_H0 ;  /* 0x20000009ff517230 */ /* 0x100fe20000004100 */
[----:B-1----:R-:W-:Y:S01]  /*aa50*/  F2FP.F16.E4M3.UNPACK_B R4, R148 ;  /* 0x00000094ff04723e */ /* 0x002fe200020006ff */
[----:B------:R-:W-:Y:S01]  /*aa60*/  HADD2.F32 R83, -RZ, R9.H1_H1 ;  /* 0x30000009ff537230 */ /* 0x000fe20000004100 */
[-C--:B------:R-:W-:Y:S01]  /*aa70*/  F2FP.F16.E4M3.UNPACK_B R2, R140.reuse ;  /* 0x0000008cff02723e */ /* 0x080fe200020006ff */
[--C-:B------:R-:W-:Y:S01]  /*aa80*/  HADD2.F32 R86, -RZ, R8.reuse.H0_H0 ;  /* 0x20000008ff567230 */ /* 0x100fe20000004100 */
[----:B------:R-:W-:Y:S01]  /*aa90*/  F2FP.F16.E4M3.UNPACK_B R140, R140.H1 ;  /* 0x0000008cff8c723e */ /* 0x000fe200030006ff */
[----:B------:R-:W-:Y:S01]  /*aaa0*/  HADD2.F32 R87, -RZ, R8.H1_H1 ;  /* 0x30000008ff577230 */ /* 0x000fe20000004100 */
[----:B------:R-:W-:Y:S01]  /*aab0*/  F2FP.F16.E4M3.UNPACK_B R141, R141.H1 ;  /* 0x0000008dff8d723e */ /* 0x000fe200030006ff */
[--C-:B------:R-:W-:Y:S01]  /*aac0*/  HADD2.F32 R90, -RZ, R7.reuse.H0_H0 ;  /* 0x20000007ff5a7230 */ /* 0x100fe20000004100 */
[----:B------:R-:W-:Y:S01]  /*aad0*/  F2FP.F16.E4M3.UNPACK_B R142, R142.H1 ;  /* 0x0000008eff8e723e */ /* 0x000fe200030006ff */
[----:B------:R-:W-:Y:S01]  /*aae0*/  HADD2.F32 R91, -RZ, R7.H1_H1 ;  /* 0x30000007ff5b7230 */ /* 0x000fe20000004100 */
[----:B------:R-:W-:Y:S01]  /*aaf0*/  F2FP.F16.E4M3.UNPACK_B R143, R143.H1 ;  /* 0x0000008fff8f723e */ /* 0x000fe200030006ff */
[--C-:B------:R-:W-:Y:S01]  /*ab00*/  HADD2.F32 R94, -RZ, R6.reuse.H0_H0 ;  /* 0x20000006ff5e7230 */ /* 0x100fe20000004100 */
[----:B------:R-:W-:Y:S01]  /*ab10*/  IADD3 R163, PT, PT, R163, 0xb0, RZ ;  /* 0x000000b0a3a37810 */ /* 0x000fe20007ffe0ff */
[----:B------:R-:W-:Y:S01]  /*ab20*/  HADD2.F32 R95, -RZ, R6.H1_H1 ;  /* 0x30000006ff5f7230 */ /* 0x000fe20000004100 */
[----:B------:R-:W-:Y:S01]  /*ab30*/  F2FP.F16.E4M3.UNPACK_B R107, R149 ;  /* 0x00000095ff6b723e */ /* 0x000fe200020006ff */
[--C-:B------:R-:W-:Y:S01]  /*ab40*/  HADD2.F32 R98, -RZ, R5.reuse.H0_H0 ;  /* 0x20000005ff627230 */ /* 0x100fe20000004100 */
[----:B------:R-:W-:Y:S01]  /*ab50*/  LOP3.LUT R163, R163, 0xfefffff8, RZ, 0xc0, !PT ;  /* 0xfefffff8a3a37812 */ /* 0x000fe200078ec0ff */
[----:B------:R-:W-:Y:S01]  /*ab60*/  HADD2.F32 R99, -RZ, R5.H1_H1 ;  /* 0x30000005ff637230 */ /* 0x000fe20000004100 */
[----:B------:R-:W-:Y:S01]  /*ab70*/  F2FP.F16.E4M3.UNPACK_B R111, R150 ;  /* 0x00000096ff6f723e */ /* 0x000fe200020006ff */
[--C-:B------:R-:W-:Y:S01]  /*ab80*/  HADD2.F32 R102, -RZ, R4.reuse.H0_H0 ;  /* 0x20000004ff667230 */ /* 0x100fe20000004100 */
[----:B------:R-:W-:Y:S01]  /*ab90*/  F2FP.F16.E4M3.UNPACK_B R115, R151 ;  /* 0x00000097ff73723e */ /* 0x000fe200020006ff */
[----:B------:R-:W-:Y:S01]  /*aba0*/  HADD2.F32 R103, -RZ, R4.H1_H1 ;  /* 0x30000004ff677230 */ /* 0x000fe20000004100 */
[----:B------:R-:W-:Y:S01]  /*abb0*/  F2FP.F16.E4M3.UNPACK_B R119, R152 ;  /* 0x00000098ff77723e */ /* 0x000fe200020006ff */
[----:B------:R-:W1:Y:S01]  /*abc0*/  LDTM.x64 R4, tmem[UR4+0xc0] ;  /* 0x0000c004000479ee */ /* 0x000e620008340000 */
[--C-:B------:R-:W-:Y:S01]  /*abd0*/  HADD2.F32 R0, -RZ, R2.reuse.H0_H0 ;  /* 0x20000002ff007230 */ /* 0x100fe20000004100 */
[----:B------:R-:W-:Y:S01]  /*abe0*/  NOP ;  /* 0x0000000000007918 */ /* 0x000fe20000000000 */
[----:B-1----:R1:W-:Y:S01]  /*abf0*/  SYNCS.ARRIVE.TRANS64.RED.A1T0 RZ, [R163+URZ], RZ ;  /* 0x000000ffa3ff79a7 */ /* 0x0023e200081004ff */
[----:B------:R-:W-:Y:S01]  /*ac00*/  HADD2.F32 R2, -RZ, R2.H1_H1 ;  /* 0x30000002ff027230 */ /* 0x000fe20000004100 */
[----:B------:R-:W-:Y:S01]  /*ac10*/  F2FP.F16.E4M3.UNPACK_B R123, R153 ;  /* 0x00000099ff7b723e */ /* 0x000fe200020006ff */
[----:B------:R-:W-:Y:S01]  /*ac20*/  HADD2.F32 R78, -RZ, R141.H1_H1 ;  /* 0x3000008dff4e7230 */ /* 0x000fe20000004100 */
[----:B------:R-:W-:Y:S01]  /*ac30*/  F2FP.F16.E4M3.UNPACK_B R127, R154 ;  /* 0x0000009aff7f723e */ /* 0x000fe200020006ff */
[--C-:B------:R-:W-:Y:S01]  /*ac40*/  HADD2.F32 R106, -RZ, R107.reuse.H0_H0 ;  /* 0x2000006bff6a7230 */ /* 0x100fe20000004100 */
[----:B------:R-:W-:Y:S01]  /*ac50*/  F2FP.F16.E4M3.UNPACK_B R130, R155 ;  /* 0x0000009bff82723e */ /* 0x000fe200020006ff */
[----:B------:R-:W-:Y:S01]  /*ac60*/  HADD2.F32 R107, -RZ, R107.H1_H1 ;  /* 0x3000006bff6b7230 */ /* 0x000fe20000004100 */
[----:B------:R-:W-:Y:S01]  /*ac70*/  F2FP.F16.E4M3.UNPACK_B R144, R144.H1 ;  /* 0x00000090ff90723e */ /* 0x000fe200030006ff */
        /* <DEDUP_REMOVED lines=12> */
[C---:B------:R-:W-:Y:S01]  /*ad40*/  FMUL R4, R70.reuse, R4 ;  /* 0x0000000446047220 */ /* 0x040fe20000400000 */
[C---:B------:R-:W-:Y:S01]  /*ad50*/  FMUL R5, R70.reuse, R5 ;  /* 0x0000000546057220 */ /* 0x040fe20000400000 */
[--C-:B------:R-:W-:Y:S02]  /*ad60*/  HADD2.F32 R3, -RZ, R140.reuse.H0_H0 ;  /* 0x2000008cff037230 */ /* 0x100fe40000004100 */
        /* <DEDUP_REMOVED lines=9> */
[----:B------:R-:W-:Y:S02]  /*ae00*/  HADD2.F32 R122, -RZ, R123.H0_H0 ;  /* 0x2000007bff7a7230 */ /* 0x000fe40000004100 */
[C---:B------:R-:W-:Y:S01]  /*ae10*/  FMUL R6, R70.reuse, R6 ;  /* 0x0000000646067220 */ /* 0x040fe20000400000 */
[----:B------:R-:W-:Y:S02]  /*ae20*/  HADD2.F32 R72, -RZ, R140.H1_H1 ;  /* 0x3000008cff487230 */ /* 0x000fe40000004100 */
[C---:B------:R-:W-:Y:S01]  /*ae30*/  FMUL R7, R70.reuse, R7 ;  /* 0x0000000746077220 */ /* 0x040fe20000400000 */
[----:B------:R-:W-:Y:S02]  /*ae40*/  HADD2.F32 R75, -RZ, R141.H0_H0 ;  /* 0x2000008dff4b7230 */ /* 0x000fe40000004100 */
[C---:B------:R-:W-:Y:S01]  /*ae50*/  FFMA R6, R73.reuse, R3, R6 ;  /* 0x0000000349067223 */ /* 0x040fe20000000006 */
[----:B------:R-:W-:Y:S02]  /*ae60*/  HADD2.F32 R123, -RZ, R123.H1_H1 ;  /* 0x3000007bff7b7230 */ /* 0x000fe40000004100 */
[C---:B------:R-:W-:Y:S01]  /*ae70*/  FFMA R7, R73.reuse, R72, R7 ;  /* 0x0000004849077223 */ /* 0x040fe20000000007 */
[C---:B------:R-:W-:Y:S01]  /*ae80*/  FFMA R8, R73.reuse, R74, R8 ;  /* 0x0000004a49087223 */ /* 0x040fe20000000008 */
[----:B------:R-:W-:Y:S01]  /*ae90*/  FFMA R9, R73, R76, R9 ;  /* 0x0000004c49097223 */ /* 0x000fe20000000009 */
[--C-:B------:R-:W-:Y:S02]  /*aea0*/  HADD2.F32 R126, -RZ, R127.reuse.H0_H0 ;  /* 0x2000007fff7e7230 */ /* 0x100fe40000004100 */
[C---:B------:R-:W-:Y:S01]  /*aeb0*/  FMUL R10, R70.reuse, R10 ;  /* 0x0000000a460a7220 */ /* 0x040fe20000400000 */
[----:B------:R-:W-:Y:S01]  /*aec0*/  F2FP.SATFINITE.E4M3.F32.PACK_AB_MERGE_C R76, R7, R6, RZ ;  /* 0x00000006074c723e */ /* 0x000fe200048070ff */
[C---:B------:R-:W-:Y:S01]  /*aed0*/  FMUL R7, R70.reuse, R20 ;  /* 0x0000001446077220 */ /* 0x040fe20000400000 */
[----:B------:R-:W-:Y:S02]  /*aee0*/  HADD2.F32 R127, -RZ, R127.H1_H1 ;  /* 0x3000007fff7f7230 */ /* 0x000fe40000004100 */
[C---:B------:R-:W-:Y:S01]  /*aef0*/  FFMA R10, R73.reuse, R75, R10 ;  /* 0x0000004b490a7223 */ /* 0x040fe2000000000a */
[----:B------:R-:W-:Y:S02]  /*af00*/  HADD2.F32 R72, -RZ, R130.H0_H0 ;  /* 0x20000082ff487230 */ /* 0x000fe40000004100 */
[C---:B------:R-:W-:Y:S01]  /*af10*/  FMUL R11, R70.reuse, R11 ;  /* 0x0000000b460b7220 */ /* 0x040fe20000400000 */
[--C-:B------:R-:W-:Y:S02]  /*af20*/  HADD2.F32 R79, -RZ, R142.reuse.H0_H0 ;  /* 0x2000008eff4f7230 */ /* 0x100fe40000004100 */
[C---:B------:R-:W-:Y:S01]  /*af30*/  FMUL R14, R70.reuse, R14 ;  /* 0x0000000e460e7220 */ /* 0x040fe20000400000 */
[----:B------:R-:W-:Y:S02]  /*af40*/  HADD2.F32 R82, -RZ, R142.H1_H1 ;  /* 0x3000008eff527230 */ /* 0x000fe40000004100 */
[C---:B------:R-:W-:Y:S01]  /*af50*/  FFMA R11, R73.reuse, R78, R11 ;  /* 0x0000004e490b7223 */ /* 0x040fe2000000000b */
[C---:B------:R-:W-:Y:S01]  /*af60*/  FFMA R12, R73.reuse, R77, R12 ;  /* 0x0000004d490c7223 */ /* 0x040fe2000000000c */
[C---:B------:R-:W-:Y:S01]  /*af70*/  FFMA R13, R73.reuse, R80, R13 ;  /* 0x00000050490d7223 */ /* 0x040fe2000000000d */
[----:B------:R-:W-:Y:S01]  /*af80*/  FFMA R14, R73, R79, R14 ;  /* 0x0000004f490e7223 */ /* 0x000fe2000000000e */
[----:B------:R-:W-:Y:S01]  /*af90*/  HADD2.F32 R75, -RZ, R130.H1_H1 ;  /* 0x30000082ff4b7230 */ /* 0x000fe20000004100 */
[----:B------:R-:W-:Y:S01]  /*afa0*/  F2FP.SATFINITE.E4M3.F32.PACK_AB_MERGE_C R78, R11, R10, RZ ;  /* 0x0000000a0b4e723e */ /* 0x000fe200048070ff */
[C---:B------:R-:W-:Y:S01]  /*afb0*/  FMUL R10, R70.reuse, R21 ;  /* 0x00000015460a7220 */ /* 0x040fe20000400000 */
[C---:B------:R-:W-:Y:S01]  /*afc0*/  FMUL R21, R70.reuse, R28 ;  /* 0x0000001c46157220 */ /* 0x040fe20000400000 */
        /* <DEDUP_REMOVED lines=8> */
[C---:B------:R-:W-:Y:S01]  /*b050*/  FMUL R18, R70.reuse, R25 ;  /* 0x0000001946127220 */ /* 0x040fe20000400000 */
[----:B------:R-:W-:Y:S01]  /*b060*/  F2FP.SATFINITE.E4M3.F32.PACK_AB_MERGE_C R14, R15, R14, RZ ;  /* 0x0000000e0f0e723e */ /* 0x000fe200048070ff */
        /* <DEDUP_REMOVED lines=8> */
[C---:B------:R-:W-:Y:S01]  /*b0f0*/  FFMA R11, R73.reuse, R88, R11 ;  /* 0x00000058490b7223 */ /* 0x040fe2000000000b */
[----:B------:R-:W-:Y:S01]  /*b100*/  FMUL R22, R70, R29 ;  /* 0x0000001d46167220 */ /* 0x000fe20000400000 */
        /* <DEDUP_REMOVED lines=13> */
[----:B------:R-:W-:Y:S01]  /*b1e0*/  FMUL R20, R70, R27 ;  /* 0x0000001b46147220 */ /* 0x000fe20000400000 */
[--C-:B------:R-:W-:Y:S01]  /*b1f0*/  HADD2.F32 R96, -RZ, R146.reuse.H0_H0 ;  /* 0x20000092ff607230 */ /* 0x100fe20000004100 */
[----:B------:R-:W-:Y:S01]  /*b200*/  F2FP.SATFINITE.E4M3.F32.PACK_AB_MERGE_C R16, R10, R7, R16 ;  /* 0x000000070a10723e */ /* 0x000fe20004807010 */
[----:B------:R-:W-:Y:S02]  /*b210*/  HADD2.F32 R97, -RZ, R146.H1_H1 ;  /* 0x30000092ff617230 */ /* 0x000fe40000004100 */
        /* <DEDUP_REMOVED lines=28> */
[----:B------:R-:W-:Y:S01]  /*b3e0*/  F2FP.F16.E4M3.UNPACK_B R151, R151.H1 ;  /* 0x00000097ff97723e */ /* 0x000fe200030006ff */
[----:B------:R-:W-:Y:S01]  /*b3f0*/  FMUL R38, R70, R45 ;  /* 0x0000002d46267220 */ /* 0x000fe20000400000 */
[----:B------:R-:W-:Y:S01]  /*b400*/  F2FP.SATFINITE.E4M3.F32.PACK_AB_MERGE_C R19, R28, R27, RZ ;  /* 0x0000001b1c13723e */ /* 0x000fe200048070ff */
[----:B------:R-:W-:Y:S01]  /*b410*/  FFMA R31, R73, R104, R31 ;  /* 0x00000068491f7223 */ /* 0x000fe2000000001f */
[C---:B------:R-:W-:Y:S01]  /*b420*/  FMUL R45, R70.reuse, R52 ;  /* 0x00000034462d7220 */ /* 0x040fe20000400000 */
[C---:B------:R-:W-:Y:S01]  /*b430*/  FMUL R52, R70.reuse, R59 ;  /* 0x0000003b46347220 */ /* 0x040fe20000400000 */
[----:B------:R-:W-:Y:S01]  /*b440*/  F2FP.F16.E4M3.UNPACK_B R152, R152.H1 ;  /* 0x00000098ff98723e */ /* 0x000fe200030006ff */
[C---:B------:R-:W-:Y:S01]  /*b450*/  FMUL R59, R70.reuse, R66 ;  /* 0x00000042463b7220 */ /* 0x040fe20000400000 */
[----:B------:R-:W-:Y:S01]  /*b460*/  F2FP.SATFINITE.E4M3.F32.PACK_AB_MERGE_C R66, R13, R12, R14 ;  /* 0x0000000c0d42723e */ /* 0x000fe2000480700e */
        /* <DEDUP_REMOVED lines=11> */
[C---:B------:R-:W-:Y:S01]  /*b520*/  FFMA R35, R73.reuse, R108, R35 ;  /* 0x0000006c49237223 */ /* 0x040fe20000000023 */
[C---:B------:R-:W-:Y:S01]  /*b530*/  FMUL R36, R70.reuse, R43 ;  /* 0x0000002b46247220 */ /* 0x040fe20000400000 */
[--C-:B------:R-:W-:Y:S02]  /*b540*/  HADD2.F32 R112, -RZ, R150.reuse.H0_H0 ;  /* 0x20000096ff707230 */ /* 0x100fe40000004100 */
[C---:B------:R-:W-:Y:S01]  /*b550*/  FMUL R39, R70.reuse, R46 ;  /* 0x0000002e46277220 */ /* 0x040fe20000400000 */
        /* <DEDUP_REMOVED lines=13> */
[C---:B------:R-:W-:Y:S01]  /*b630*/  FMUL R46, R70.reuse, R53 ;  /* 0x00000035462e7220 */ /* 0x040fe20000400000 */
[--C-:B------:R-:W-:Y:S02]  /*b640*/  HADD2.F32 R120, -RZ, R152.reuse.H0_H0 ;  /* 0x20000098ff787230 */ /* 0x100fe40000004100 */
[C---:B------:R-:W-:Y:S01]  /*b650*/  FMUL R50, R70.reuse, R57 ;  /* 0x0000003946327220 */ /* 0x040fe20000400000 */
[C---:B------:R-:W-:Y:S01]  /*b660*/  FMUL R51, R70.reuse, R58 ;  /* 0x0000003a46337220 */ /* 0x040fe20000400000 */
[C---:B------:R-:W-:Y:S01]  /*b670*/  FMUL R53, R70.reuse, R60 ;  /* 0x0000003c46357220 */ /* 0x040fe20000400000 */
[C---:B------:R-:W-:Y:S01]  /*b680*/  FFMA R43, R73.reuse, R116, R43 ;  /* 0x00000074492b7223 */ /* 0x040fe2000000002b */
[----:B------:R-:W-:Y:S02]  /*b690*/  HADD2.F32 R121, -RZ, R152.H1_H1 ;  /* 0x30000098ff797230 */ /* 0x000fe40000004100 */
[C---:B------:R-:W-:Y:S01]  /*b6a0*/  FMUL R47, R70.reuse, R54 ;  /* 0x00000036462f7220 */ /* 0x040fe20000400000 */
[C---:B------:R-:W-:Y:S01]  /*b6b0*/  FMUL R57, R70.reuse, R64 ;  /* 0x0000004046397220 */ /* 0x040fe20000400000 */
[C---:B------:R-:W-:Y:S01]  /*b6c0*/  FMUL R58, R70.reuse, R65 ;  /* 0x00000041463a7220 */ /* 0x040fe20000400000 */
[C---:B------:R-:W-:Y:S01]  /*b6d0*/  FMUL R60, R70.reuse, R67 ;  /* 0x00000043463c7220 */ /* 0x040fe20000400000 */
[----:B------:R-:W-:Y:S01]  /*b6e0*/  FFMA R44, R73, R117, R44 ;  /* 0x00000075492c7223 */ /* 0x000fe2000000002c */
[C---:B------:R-:W-:Y:S01]  /*b6f0*/  FMUL R48, R70.reuse, R55 ;  /* 0x0000003746307220 */ /* 0x040fe20000400000 */
[----:B------:R-:W-:Y:S01]  /*b700*/  F2FP.SATFINITE.E4M3.F32.PACK_AB_MERGE_C R64, R5, R4, R76 ;  /* 0x000000040540723e */ /* 0x000fe2000480704c */
[----:B------:R-:W-:Y:S01]  /*b710*/  FFMA R45, R73, R118, R45 ;  /* 0x00000076492d7223 */ /* 0x000fe2000000002d */
[----:B------:R-:W-:Y:S01]  /*b720*/  F2FP.SATFINITE.E4M3.F32.PACK_AB_MERGE_C R65, R9, R8, R78 ;  /* 0x000000080941723e */ /* 0x000fe2000480704e */
[----:B------:R-:W-:Y:S01]  /*b730*/  FMUL R49, R70, R56 ;  /* 0x0000003846317220 */ /* 0x000fe20000400000 */
[----:B------:R-:W-:Y:S01]  /*b740*/  F2FP.SATFINITE.E4M3.F32.PACK_AB_MERGE_C R67, R2, R0, R3 ;  /* 0x000000000243723e */ /* 0x000fe20004807003 */
[C---:B------:R-:W-:Y:S01]  /*b750*/  FFMA R46, R73.reuse, R119, R46 ;  /* 0x00000077492e7223 */ /* 0x040fe2000000002e */
[----:B------:R-:W-:Y:S01]  /*b760*/  F2FP.F16.E4M3.UNPACK_B R154, R154.H1 ;  /* 0x0000009aff9a723e */ /* 0x000fe200030006ff */
[--C-:B------:R-:W-:Y:S02]  /*b770*/  HADD2.F32 R124, -RZ, R153.reuse.H0_H0 ;  /* 0x20000099ff7c7230 */ /* 0x100fe40000004100 */
[C---:B------:R-:W-:Y:S01]  /*b780*/  FFMA R47, R73.reuse, R120, R47 ;  /* 0x00000078492f7223 */ /* 0x040fe2000000002f */
[----:B------:R1:W-:Y:S01]  /*b790*/  STS.128 [R137+UR44+0xa200], R64 ;  /* 0x00a2004089007988 */ /* 0x0003e20008000c2c */
[----:B------:R-:W-:Y:S02]  /*b7a0*/  HADD2.F32 R125, -RZ, R153.H1_H1 ;  /* 0x30000099ff7d7230 */ /* 0x000fe40000004100 */
[C---:B------:R-:W-:Y:S01]  /*b7b0*/  FFMA R48, R73.reuse, R121, R48 ;  /* 0x0000007949307223 */ /* 0x040fe20000000030 */
[C---:B------:R-:W-:Y:S01]  /*b7c0*/  FFMA R49, R73.reuse, R122, R49 ;  /* 0x0000007a49317223 */ /* 0x040fe20000000031 */
[----:B------:R-:W-:Y:S01]  /*b7d0*/  F2FP.F16.E4M3.UNPACK_B R155, R155.H1 ;  /* 0x0000009bff9b723e */ /* 0x000fe200030006ff */
[C---:B------:R-:W-:Y:S01]  /*b7e0*/  FFMA R50, R73.reuse, R123, R50 ;  /* 0x0000007b49327223 */ /* 0x040fe20000000032 */
[----:B------:R-:W-:Y:S01]  /*b7f0*/  FMUL R54, R70, R61 ;  /* 0x0000003d46367220 */ /* 0x000fe20000400000 */
[--C-:B------:R-:W-:Y:S01]  /*b800*/  HADD2.F32 R128, -RZ, R154.reuse.H0_H0 ;  /* 0x2000009aff807230 */ /* 0x100fe20000004100 */
[----:B------:R1:W-:Y:S01]  /*b810*/  STS.128 [R178+0xa010], R16 ;  /* 0x00a01010b2007388 */ /* 0x0003e20000000c00 */
[----:B------:R-:W-:Y:S01]  /*b820*/  F2FP.SATFINITE.E4M3.F32.PACK_AB_MERGE_C R35, R36, R35, RZ ;  /* 0x000000232423723e */ /* 0x000fe200048070ff */
[C---:B------:R-:W-:Y:S01]  /*b830*/  FFMA R51, R73.reuse, R124, R51 ;  /* 0x0000007c49337223 */ /* 0x040fe20000000033 */
[----:B------:R-:W-:Y:S01]  /*b840*/  F2FP.SATFINITE.E4M3.F32.PACK_AB_MERGE_C R39, R40, R39, RZ ;  /* 0x000000272827723e */ /* 0x000fe200048070ff */
[----:B------:R-:W-:Y:S02]  /*b850*/  HADD2.F32 R129, -RZ, R154.H1_H1 ;  /* 0x3000009aff817230 */ /* 0x000fe40000004100 */
[C---:B------:R-:W-:Y:S01]  /*b860*/  FMUL R55, R70.reuse, R62 ;  /* 0x0000003e46377220 */ /* 0x040fe20000400000 */
[C---:B------:R-:W-:Y:S01]  /*b870*/  FFMA R52, R73.reuse, R125, R52 ;  /* 0x0000007d49347223 */ /* 0x040fe20000000034 */
[----:B------:R-:W-:Y:S01]  /*b880*/  FMUL R56, R70, R63 ;  /* 0x0000003f46387220 */ /* 0x000fe20000400000 */
[C---:B------:R-:W-:Y:S01]  /*b890*/  FFMA R53, R73.reuse, R126, R53 ;  /* 0x0000007e49357223 */ /* 0x040fe20000000035 */
[C---:B------:R-:W-:Y:S01]  /*b8a0*/  FFMA R54, R73.reuse, R127, R54 ;  /* 0x0000007f49367223 */ /* 0x040fe20000000036 */
[--C-:B------:R-:W-:Y:S02]  /*b8b0*/  HADD2.F32 R74, -RZ, R155.reuse.H0_H0 ;  /* 0x2000009bff4a7230 */ /* 0x100fe40000004100 */
[C---:B------:R-:W-:Y:S01]  /*b8c0*/  FFMA R55, R73.reuse, R128, R55 ;  /* 0x0000008049377223 */ /* 0x040fe20000000037 */
[----:B------:R-:W-:Y:S02]  /*b8d0*/  HADD2.F32 R131, -RZ, R155.H1_H1 ;  /* 0x3000009bff837230 */ /* 0x000fe40000004100 */
[C---:B------:R-:W-:Y:S01]  /*b8e0*/  FFMA R56, R73.reuse, R129, R56 ;  /* 0x0000008149387223 */ /* 0x040fe20000000038 */
[----:B------:R-:W-:Y:S01]  /*b8f0*/  F2FP.SATFINITE.E4M3.F32.PACK_AB_MERGE_C R43, R44, R43, RZ ;  /* 0x0000002b2c2b723e */ /* 0x000fe200048070ff */
[C---:B------:R-:W-:Y:S01]  /*b900*/  FFMA R57, R73.reuse, R72, R57 ;  /* 0x0000004849397223 */ /* 0x040fe20000000039 */
[C---:B------:R-:W-:Y:S01]  /*b910*/  FFMA R58, R73.reuse, R75, R58 ;  /* 0x0000004b493a7223 */ /* 0x040fe2000000003a */
[C---:B------:R-:W-:Y:S01]  /*b920*/  FFMA R59, R73.reuse, R74, R59 ;  /* 0x0000004a493b7223 */ /* 0x040fe2000000003b */
[----:B------:R-:W-:Y:S01]  /*b930*/  F2FP.SATFINITE.E4M3.F32.PACK_AB_MERGE_C R33, R34, R33, R35 ;  /* 0x000000212221723e */ /* 0x000fe20004807023 */
[----:B------:R-:W-:Y:S01]  /*b940*/  FFMA R60, R73, R131, R60 ;  /* 0x00000083493c7223 */ /* 0x000fe2000000003c */
[----:B------:R-:W-:Y:S02]  /*b950*/  F2FP.SATFINITE.E4M3.F32.PACK_AB_MERGE_C R32, R30, R29, R32 ;  /* 0x0000001d1e20723e */ /* 0x000fe40004807020 */
        /* <DEDUP_REMOVED lines=11> */
[----:B------:R-:W-:Y:S03]  /*ba10*/  IADD3 R68, PT, PT, R68, 0x1, RZ ;  /* 0x0000000144447810 */ /* 0x000fe60007ffe0ff */
        /* <DEDUP_REMOVED lines=18> */
.L_x_141:
[----:B------:R-:W-:Y:S05]  /*bb40*/  BSYNC.RECONVERGENT B0 ;  /* 0x0000000000007941 */ /* 0x000fea0003800200 */
.L_x_140:
[----:B------:R-:W-:Y:S01]  /*bb50*/  R2UR UR5, R160 ;  /* 0x00000000a00572ca */ /* 0x000fe200000e0000 */
[----:B------:R-:W-:Y:S01]  /*bb60*/  BAR.SYNC.DEFER_BLOCKING 0x1, 0x80 ;  /* 0x0042000000007b1d */ /* 0x000fe20000010000 */
[----:B------:R-:W-:Y:S01]  /*bb70*/  R2UR UR4, R161 ;  /* 0x00000000a10472ca */ /* 0x000fe200000e0000 */
[----:B------:R-:W-:Y:S01]  /*bb80*/  UISETP.NE.AND UP0, UPT, UR46, URZ, UPT ;  /* 0x000000ff2e00728c */ /* 0x000fe2000bf05270 */
[----:B------:R-:W-:Y:S02]  /*bb90*/  ISETP.NE.AND P0, PT, R164, 0x2, PT ;  /* 0x00000002a400780c */ /* 0x000fe40003f05270 */
[----:B------:R-:W-:Y:S02]  /*bba0*/  ISETP.NE.AND P1, PT, R68, 0x2, PT ;  /* 0x000000024400780c */ /* 0x000fe40003f25270 */
[----:B------:R-:W-:Y:S02]  /*bbb0*/  SEL R0, RZ, 0x1, P0 ;  /* 0x00000001ff007807 */ /* 0x000fe40000000000 */
[----:B------:R-:W-:Y:S02]  /*bbc0*/  SEL R3, RZ, 0x1, P1 ;  /* 0x00000001ff037807 */ /* 0x000fe40000800000 */
[----:B------:R-:W-:Y:S01]  /*bbd0*/  LOP3.LUT R169, R169, R0, RZ, 0x3c, !PT ;  /* 0x00000000a9a97212 */ /* 0x000fe200078e3cff */
[----:B------:R-:W-:Y:S01]  /*bbe0*/  UIADD3 UR20, UPT, UPT, UR37, UR5, URZ ;  /* 0x0000000525147290 */ /* 0x000fe2000fffe0ff */
[----:B------:R-:W-:Y:S01]  /*bbf0*/  LOP3.LUT R170, R170, R3, RZ, 0x3c, !PT ;  /* 0x00000003aaaa7212 */ /* 0x000fe200078e3cff */
[----:B------:R-:W-:Y:S01]  /*bc00*/  UIADD3 UR16, UPT, UPT, UR38, UR4, URZ ;  /* 0x0000000426107290 */ /* 0x000fe2000fffe0ff */
[----:B------:R-:W-:Y:S02]  /*bc10*/  SEL R164, R164, RZ, P0 ;  /* 0x000000ffa4a47207 */ /* 0x000fe40000000000 */
[----:B------:R-:W-:Y:S01]  /*bc20*/  SEL R68, R68, RZ, P1 ;  /* 0x000000ff44447207 */ /* 0x000fe20000800000 */
[----:B------:R-:W-:Y:S01]  /*bc30*/  UMOV UR36, UR59 ;  /* 0x0000003b00247c82 */ /* 0x000fe20008000000 */
[----:B------:R-:W-:Y:S07]  /*bc40*/  BRA.U UP0, `(.L_x_142) ;  /* 0xffffff9900787547 */ /* 0x000fee000b83ffff */
[----:B------:R-:W-:Y:S05]  /*bc50*/  EXIT ;  /* 0x000000000000794d */ /* 0x000fea0003800000 */
.L_x_24:
[----:B--2---:R2:W3:Y:S02]  /*bc60*/  SYNCS.PHASECHK.TRANS64.TRYWAIT P0, [R3+URZ+0xd0], R2 ;  /* 0x0000d002030075a7 */ /* 0x0044e400080011ff */
[----:B---3--:R-:W-:Y:S05]  /*bc70*/  @!P0 NANOSLEEP.SYNCS 0x989680 ;  /* 0x009896800000895d */ /* 0x008fea0003900000 */
[----:B------:R-:W3:Y:S02]  /*bc80*/  @!P0 SYNCS.PHASECHK.TRANS64 P0, [R3+URZ+0xd0], R2 ;  /* 0x0000d002030085a7 */ /* 0x000ee400080010ff */
[----:B---3--:R-:W-:Y:S05]  /*bc90*/  @!P0 BRA `(.L_x_24) ;  /* 0xfffffffc00f08947 */ /* 0x008fea000383ffff */
[----:B------:R-:W-:Y:S05]  /*bca0*/  BRA `(.L_x_143) ;  /* 0xffffff5c004c7947 */ /* 0x000fea000383ffff */
.L_x_27:
[----:B-1----:R-:W-:-:S07]  /*bcb0*/  MOV R0, UR33 ;  /* 0x0000002100007c02 */ /* 0x002fce0008000f00 */
.L_x_144:
[----:B-1----:R1:W2:Y:S02]  /*bcc0*/  SYNCS.PHASECHK.TRANS64.TRYWAIT P0, [R0+URZ+0x18], R3 ;  /* 0x00001803000075a7 */ /* 0x0022a400080011ff */
[----:B--2---:R-:W-:Y:S05]  /*bcd0*/  @!P0 NANOSLEEP.SYNCS 0x989680 ;  /* 0x009896800000895d */ /* 0x004fea0003900000 */
[----:B------:R-:W2:Y:S02]  /*bce0*/  @!P0 SYNCS.PHASECHK.TRANS64 P0, [R0+URZ+0x18], R3 ;  /* 0x00001803000085a7 */ /* 0x000ea400080010ff */
[----:B--2---:R-:W-:Y:S05]  /*bcf0*/  @!P0 BRA `(.L_x_144) ;  /* 0xfffffffc00f08947 */ /* 0x004fea000383ffff */
[----:B------:R-:W-:Y:S05]  /*bd00*/  BRA `(.L_x_26) ;  /* 0xffffff5c00a47947 */ /* 0x000fea000383ffff */
.L_x_34:
[----:B-1----:R-:W-:-:S07]  /*bd10*/  MOV R0, UR17 ;  /* 0x0000001100007c02 */ /* 0x002fce0008000f00 */
.L_x_145:
[----:B-1----:R1:W2:Y:S02]  /*bd20*/  SYNCS.PHASECHK.TRANS64.TRYWAIT P0, [R0+URZ+0x18], R3 ;  /* 0x00001803000075a7 */ /* 0x0022a400080011ff */
[----:B--2---:R-:W-:Y:S05]  /*bd30*/  @!P0 NANOSLEEP.SYNCS 0x989680 ;  /* 0x009896800000895d */ /* 0x004fea0003900000 */
[----:B------:R-:W2:Y:S02]  /*bd40*/  @!P0 SYNCS.PHASECHK.TRANS64 P0, [R0+URZ+0x18], R3 ;  /* 0x00001803000085a7 */ /* 0x000ea400080010ff */
[----:B--2---:R-:W-:Y:S05]  /*bd50*/  @!P0 BRA `(.L_x_145) ;  /* 0xfffffffc00f08947 */ /* 0x004fea000383ffff */
[----:B------:R-:W-:Y:S05]  /*bd60*/  BRA `(.L_x_33) ;  /* 0xffffff6000647947 */ /* 0x000fea000383ffff */
.L_x_39:
[----:B-1----:R1:W2:Y:S02]  /*bd70*/  SYNCS.PHASECHK.TRANS64.TRYWAIT P0, [R3+URZ+0x80], R0 ;  /* 0x00008000030075a7 */ /* 0x0022a400080011ff */
[----:B--2---:R-:W-:Y:S05]  /*bd80*/  @!P0 NANOSLEEP.SYNCS 0x989680 ;  /* 0x009896800000895d */ /* 0x004fea0003900000 */
[----:B------:R-:W2:Y:S02]  /*bd90*/  @!P0 SYNCS.PHASECHK.TRANS64 P0, [R3+URZ+0x80], R0 ;  /* 0x00008000030085a7 */ /* 0x000ea400080010ff */
[----:B--2---:R-:W-:Y:S05]  /*bda0*/  @!P0 BRA `(.L_x_39) ;  /* 0xfffffffc00f08947 */ /* 0x004fea000383ffff */
[----:B------:R-:W-:Y:S05]  /*bdb0*/  BRA `(.L_x_146) ;  /* 0xffffff64000c7947 */ /* 0x000fea000383ffff */
.L_x_43:
[----:B-1----:R-:W-:-:S07]  /*bdc0*/  MOV R0, UR4 ;  /* 0x0000000400007c02 */ /* 0x002fce0008000f00 */
.L_x_147:
[----:B-1----:R1:W2:Y:S02]  /*bdd0*/  SYNCS.PHASECHK.TRANS64.TRYWAIT P0, [R0+URZ], R3 ;  /* 0x00000003000075a7 */ /* 0x0022a400080011ff */
[----:B--2---:R-:W-:Y:S05]  /*bde0*/  @!P0 NANOSLEEP.SYNCS 0x989680 ;  /* 0x009896800000895d */ /* 0x004fea0003900000 */
[----:B------:R-:W2:Y:S02]  /*bdf0*/  @!P0 SYNCS.PHASECHK.TRANS64 P0, [R0+URZ], R3 ;  /* 0x00000003000085a7 */ /* 0x000ea400080010ff */
[----:B--2---:R-:W-:Y:S05]  /*be00*/  @!P0 BRA `(.L_x_147) ;  /* 0xfffffffc00f08947 */ /* 0x004fea000383ffff */
[----:B------:R-:W-:Y:S05]  /*be10*/  BRA `(.L_x_148) ;  /* 0xffffff6800b87947 */ /* 0x000fea000383ffff */
.L_x_44:
[----:B------:R-:W-:-:S07]  /*be20*/  MOV R0, UR5 ;  /* 0x0000000500007c02 */ /* 0x000fce0008000f00 */
.L_x_149:
[----:B-1----:R1:W2:Y:S02]  /*be30*/  SYNCS.PHASECHK.TRANS64.TRYWAIT P0, [R0+URZ], R3 ;  /* 0x00000003000075a7 */ /* 0x0022a400080011ff */
[----:B--2---:R-:W-:Y:S05]  /*be40*/  @!P0 NANOSLEEP.SYNCS 0x989680 ;  /* 0x009896800000895d */ /* 0x004fea0003900000 */
[----:B------:R-:W2:Y:S02]  /*be50*/  @!P0 SYNCS.PHASECHK.TRANS64 P0, [R0+URZ], R3 ;  /* 0x00000003000085a7 */ /* 0x000ea400080010ff */
[----:B--2---:R-:W-:Y:S05]  /*be60*/  @!P0 BRA `(.L_x_149) ;  /* 0xfffffffc00f08947 */ /* 0x004fea000383ffff */
[----:B------:R-:W-:Y:S05]  /*be70*/  BRA `(.L_x_150) ;  /* 0xffffff6800c47947 */ /* 0x000fea000383ffff */
.L_x_47:
[----:B-1----:R1:W2:Y:S02]  /*be80*/  SYNCS.PHASECHK.TRANS64.TRYWAIT P0, [R0+URZ+0xc0], R5 ;  /* 0x0000c005000075a7 */ /* 0x0022a400080011ff */
[----:B--2---:R-:W-:Y:S05]  /*be90*/  @!P0 NANOSLEEP.SYNCS 0x989680 ;  /* 0x009896800000895d */ /* 0x004fea0003900000 */
[----:B------:R-:W2:Y:S02]  /*bea0*/  @!P0 SYNCS.PHASECHK.TRANS64 P0, [R0+URZ+0xc0], R5 ;  /* 0x0000c005000085a7 */ /* 0x000ea400080010ff */
[----:B--2---:R-:W-:Y:S05]  /*beb0*/  @!P0 BRA `(.L_x_47) ;  /* 0xfffffffc00f08947 */ /* 0x004fea000383ffff */
[----:B------:R-:W-:Y:S05]  /*bec0*/  BRA `(.L_x_151) ;  /* 0xffffff6c00207947 */ /* 0x000fea000383ffff */
.L_x_48:
[----:B------:R-:W-:-:S07]  /*bed0*/  MOV R0, UR4 ;  /* 0x0000000400007c02 */ /* 0x000fce0008000f00 */
.L_x_152:
[----:B-1----:R1:W2:Y:S02]  /*bee0*/  SYNCS.PHASECHK.TRANS64.TRYWAIT P0, [R0+URZ+0x90], R7 ;  /* 0x00009007000075a7 */ /* 0x0022a400080011ff */
[----:B--2---:R-:W-:Y:S05]  /*bef0*/  @!P0 NANOSLEEP.SYNCS 0x989680 ;  /* 0x009896800000895d */ /* 0x004fea0003900000 */
[----:B------:R-:W2:Y:S02]  /*bf00*/  @!P0 SYNCS.PHASECHK.TRANS64 P0, [R0+URZ+0x90], R7 ;  /* 0x00009007000085a7 */ /* 0x000ea400080010ff */
[----:B--2---:R-:W-:Y:S05]  /*bf10*/  @!P0 BRA `(.L_x_152) ;  /* 0xfffffffc00f08947 */ /* 0x004fea000383ffff */
[----:B------:R-:W-:Y:S05]  /*bf20*/  BRA `(.L_x_153) ;  /* 0xffffff6c00307947 */ /* 0x000fea000383ffff */
.L_x_49:
[----:B-1----:R1:W2:Y:S02]  /*bf30*/  SYNCS.PHASECHK.TRANS64.TRYWAIT P1, [R0+URZ+0x80], R5 ;  /* 0x00008005000075a7 */ /* 0x0022a400080211ff */
[----:B--2---:R-:W-:Y:S05]  /*bf40*/  @!P1 NANOSLEEP.SYNCS 0x989680 ;  /* 0x009896800000995d */ /* 0x004fea0003900000 */
[----:B------:R-:W2:Y:S02]  /*bf50*/  @!P1 SYNCS.PHASECHK.TRANS64 P1, [R0+URZ+0x80], R5 ;  /* 0x00008005000095a7 */ /* 0x000ea400080210ff */
[----:B--2---:R-:W-:Y:S05]  /*bf60*/  @!P1 BRA `(.L_x_49) ;  /* 0xfffffffc00f09947 */ /* 0x004fea000383ffff */
[----:B------:R-:W-:Y:S05]  /*bf70*/  BRA `(.L_x_154) ;  /* 0xffffff6c00607947 */ /* 0x000fea000383ffff */
.L_x_52:
[----:B------:R-:W-:-:S07]  /*bf80*/  MOV R0, UR4 ;  /* 0x0000000400007c02 */ /* 0x000fce0008000f00 */
.L_x_155:
[----:B-1----:R1:W2:Y:S02]  /*bf90*/  SYNCS.PHASECHK.TRANS64.TRYWAIT P0, [R0+URZ+0x90], R3 ;  /* 0x00009003000075a7 */ /* 0x0022a400080011ff */
[----:B--2---:R-:W-:Y:S05]  /*bfa0*/  @!P0 NANOSLEEP.SYNCS 0x989680 ;  /* 0x009896800000895d */ /* 0x004fea0003900000 */
[----:B------:R-:W2:Y:S02]  /*bfb0*/  @!P0 SYNCS.PHASECHK.TRANS64 P0, [R0+URZ+0x90], R3 ;  /* 0x00009003000085a7 */ /* 0x000ea400080010ff */
[----:B--2---:R-:W-:Y:S05]  /*bfc0*/  @!P0 BRA `(.L_x_155) ;  /* 0xfffffffc00f08947 */ /* 0x004fea000383ffff */
[----:B------:R-:W-:Y:S05]  /*bfd0*/  BRA `(.L_x_51) ;  /* 0xffffff6c00b47947 */ /* 0x000fea000383ffff */
.L_x_61:
[----:B-1----:R-:W-:-:S04]  /*bfe0*/  MOV R5, UR5 ;  /* 0x0000000500057c02 */ /* 0x002fc80008000f00 */
[----:B------:R1:W2:Y:S03]  /*bff0*/  SYNCS.PHASECHK.TRANS64.TRYWAIT P0, [R5+URZ+0x8], R6 ;  /* 0x00000806050075a7 */ /* 0x0002a600080011ff */
[----:B--2---:R-:W-:Y:S05]  /*c000*/  @!P0 NANOSLEEP.SYNCS 0x989680 ;  /* 0x009896800000895d */ /* 0x004fea0003900000 */
[----:B------:R-:W2:Y:S02]  /*c010*/  @!P0 SYNCS.PHASECHK.TRANS64 P0, [R5+URZ+0x8], R6 ;  /* 0x00000806050085a7 */ /* 0x000ea400080010ff */
[----:B--2---:R-:W-:Y:S05]  /*c020*/  @!P0 BRA `(.L_x_61) ;  /* 0xfffffffc00ec8947 */ /* 0x004fea000383ffff */
[----:B------:R-:W-:Y:S05]  /*c030*/  BRA `(.L_x_60) ;  /* 0xffffff7000687947 */ /* 0x000fea000383ffff */
.L_x_63:
[----:B------:R-:W-:Y:S01]  /*c040*/  BSSY B0, `(.L_x_156) ;  /* 0x0000006000007945 */ /* 0x000fe20003800000 */
[----:B------:R-:W-:-:S07]  /*c050*/  MOV R15, 0xffffffff ;  /* 0xffffffff000f7802 */ /* 0x000fce0000000f00 */
[----:B-1---5:R-:W-:Y:S05]  /*c060*/  WARPSYNC.COLLECTIVE R15, `(.L_x_157) ;  /* 0x000000000f0c7348 */ /* 0x022fea0003c00000 */
[----:B------:R-:W-:Y:S02]  /*c070*/  ELECT P6, UR79, PT ;  /* 0x00000000004f782f */ /* 0x000fe400038c0000 */
[----:B------:R-:W-:Y:S01]  /*c080*/  MOV R14, UR79 ;  /* 0x0000004f000e7c02 */ /* 0x000fe20008000f00 */
[----:B-1---5:R-:W-:Y:S10]  /*c090*/  ENDCOLLECTIVE ;  /* 0x000000000000791b */ /* 0x022ff40003800000 */
.L_x_157:
[----:B------:R-:W-:Y:S05]  /*c0a0*/  BSYNC B0 ;  /* 0x0000000000007941 */ /* 0x000fea0003800000 */
.L_x_156:
[----:B------:R-:W-:Y:S01]  /*c0b0*/  PLOP3.LUT P0, PT, P6, PT, PT, 0x80, 0x8 ;  /* 0x000000000008781c */ /* 0x000fe2000370f070 */
[----:B------:R-:W-:-:S12]  /*c0c0*/  BRA `(.L_x_158) ;  /* 0xffffff7000947947 */ /* 0x000fd8000383ffff */
.L_x_65:
[----:B-1----:R-:W-:-:S04]  /*c0d0*/  MOV R3, UR5 ;  /* 0x0000000500037c02 */ /* 0x002fc80008000f00 */
[----:B------:R1:W2:Y:S03]  /*c0e0*/  SYNCS.PHASECHK.TRANS64.TRYWAIT P0, [R3+URZ+0x8], R4 ;  /* 0x00000804030075a7 */ /* 0x0002a600080011ff */
[----:B--2---:R-:W-:Y:S05]  /*c0f0*/  @!P0 NANOSLEEP.SYNCS 0x989680 ;  /* 0x009896800000895d */ /* 0x004fea0003900000 */
[----:B------:R-:W2:Y:S02]  /*c100*/  @!P0 SYNCS.PHASECHK.TRANS64 P0, [R3+URZ+0x8], R4 ;  /* 0x00000804030085a7 */ /* 0x000ea400080010ff */
[----:B--2---:R-:W-:Y:S05]  /*c110*/  @!P0 BRA `(.L_x_65) ;  /* 0xfffffffc00ec8947 */ /* 0x004fea000383ffff */
[----:B------:R-:W-:Y:S05]  /*c120*/  BRA `(.L_x_64) ;  /* 0xffffff7000987947 */ /* 0x000fea000383ffff */
.L_x_66:
[----:B-1----:R1:W2:Y:S02]  /*c130*/  SYNCS.PHASECHK.TRANS64.TRYWAIT P0, [R0+URZ+0x80], R5 ;  /* 0x00008005000075a7 */ /* 0x0022a400080011ff */
[----:B--2---:R-:W-:Y:S05]  /*c140*/  @!P0 NANOSLEEP.SYNCS 0x989680 ;  /* 0x009896800000895d */ /* 0x004fea0003900000 */
[----:B------:R-:W2:Y:S02]  /*c150*/  @!P0 SYNCS.PHASECHK.TRANS64 P0, [R0+URZ+0x80], R5 ;  /* 0x00008005000085a7 */ /* 0x000ea400080010ff */
[----:B--2---:R-:W-:Y:S05]  /*c160*/  @!P0 BRA `(.L_x_66) ;  /* 0xfffffffc00f08947 */ /* 0x004fea000383ffff */
[----:B------:R-:W-:Y:S05]  /*c170*/  BRA `(.L_x_159) ;  /* 0xffffff7400847947 */ /* 0x000fea000383ffff */
.L_x_68:
[----:B------:R-:W-:-:S07]  /*c180*/  MOV R0, UR31 ;  /* 0x0000001f00007c02 */ /* 0x000fce0008000f00 */
.L_x_160:
[----:B-1----:R1:W2:Y:S02]  /*c190*/  SYNCS.PHASECHK.TRANS64.TRYWAIT P0, [R0+URZ+0xb0], R5 ;  /* 0x0000b005000075a7 */ /* 0x0022a400080011ff */
[----:B--2---:R-:W-:Y:S05]  /*c1a0*/  @!P0 NANOSLEEP.SYNCS 0x989680 ;  /* 0x009896800000895d */ /* 0x004fea0003900000 */
[----:B------:R-:W2:Y:S02]  /*c1b0*/  @!P0 SYNCS.PHASECHK.TRANS64 P0, [R0+URZ+0xb0], R5 ;  /* 0x0000b005000085a7 */ /* 0x000ea400080010ff */
[----:B--2---:R-:W-:Y:S05]  /*c1c0*/  @!P0 BRA `(.L_x_160) ;  /* 0xfffffffc00f08947 */ /* 0x004fea000383ffff */
[----:B------:R-:W-:Y:S05]  /*c1d0*/  BRA `(.L_x_161) ;  /* 0xffffff7400d07947 */ /* 0x000fea000383ffff */
.L_x_71:
[----:B------:R-:W-:Y:S07]  /*c1e0*/  MOV R0, UR5 ;  /* 0x0000000500007c02 */ /* 0x000fee0008000f00 */
.L_x_162:
[----:B-1----:R1:W2:Y:S02]  /*c1f0*/  SYNCS.PHASECHK.TRANS64.TRYWAIT P0, [R0+URZ], R5 ;  /* 0x00000005000075a7 */ /* 0x0022a400080011ff */
[----:B--2---:R-:W-:Y:S05]  /*c200*/  @!P0 NANOSLEEP.SYNCS 0x989680 ;  /* 0x009896800000895d */ /* 0x004fea0003900000 */
[----:B------:R-:W2:Y:S02]  /*c210*/  @!P0 SYNCS.PHASECHK.TRANS64 P0, [R0+URZ], R5 ;  /* 0x00000005000085a7 */ /* 0x000ea400080010ff */
[----:B--2---:R-:W-:Y:S05]  /*c220*/  @!P0 BRA `(.L_x_162) ;  /* 0xfffffffc00f08947 */ /* 0x004fea000383ffff */
[----:B------:R-:W-:Y:S05]  /*c230*/  BRA `(.L_x_70) ;  /* 0xffffff7400e47947 */ /* 0x000fea000383ffff */
.L_x_75:
[----:B-1----:R-:W-:-:S07]  /*c240*/  MOV R0, UR4 ;  /* 0x0000000400007c02 */ /* 0x002fce0008000f00 */
.L_x_163:
[----:B-1----:R1:W2:Y:S02]  /*c250*/  SYNCS.PHASECHK.TRANS64.TRYWAIT P0, [R0+URZ], R3 ;  /* 0x00000003000075a7 */ /* 0x0022a400080011ff */
[----:B--2---:R-:W-:Y:S05]  /*c260*/  @!P0 NANOSLEEP.SYNCS 0x989680 ;  /* 0x009896800000895d */ /* 0x004fea0003900000 */
[----:B------:R-:W2:Y:S02]  /*c270*/  @!P0 SYNCS.PHASECHK.TRANS64 P0, [R0+URZ], R3 ;  /* 0x00000003000085a7 */ /* 0x000ea400080010ff */
[----:B--2---:R-:W-:Y:S05]  /*c280*/  @!P0 BRA `(.L_x_163) ;  /* 0xfffffffc00f08947 */ /* 0x004fea000383ffff */
[----:B------:R-:W-:Y:S05]  /*c290*/  BRA `(.L_x_164) ;  /* 0xffffff7800d87947 */ /* 0x000fea000383ffff */
.L_x_78:
[----:B------:R-:W-:-:S07]  /*c2a0*/  MOV R0, UR26 ;  /* 0x0000001a00007c02 */ /* 0x000fce0008000f00 */
.L_x_165:
[----:B-1----:R1:W2:Y:S02]  /*c2b0*/  SYNCS.PHASECHK.TRANS64.TRYWAIT P1, [R0+URZ+0xe0], R3 ;  /* 0x0000e003000075a7 */ /* 0x0022a400080211ff */
[----:B--2---:R-:W-:Y:S05]  /*c2c0*/  @!P1 NANOSLEEP.SYNCS 0x989680 ;  /* 0x009896800000995d */ /* 0x004fea0003900000 */
[----:B------:R-:W2:Y:S02]  /*c2d0*/  @!P1 SYNCS.PHASECHK.TRANS64 P1, [R0+URZ+0xe0], R3 ;  /* 0x0000e003000095a7 */ /* 0x000ea400080210ff */
[----:B--2---:R-:W-:Y:S05]  /*c2e0*/  @!P1 BRA `(.L_x_165) ;  /* 0xfffffffc00f09947 */ /* 0x004fea000383ffff */
[----:B------:R-:W-:Y:S05]  /*c2f0*/  BRA `(.L_x_166) ;  /* 0xffffff7c00247947 */ /* 0x000fea000383ffff */
.L_x_83:
[----:B--2---:R2:W3:Y:S02]  /*c300*/  SYNCS.PHASECHK.TRANS64.TRYWAIT P0, [R12+URZ+0x80], R9 ;  /* 0x000080090c0075a7 */ /* 0x0044e400080011ff */
[----:B---3--:R-:W-:Y:S05]  /*c310*/  @!P0 NANOSLEEP.SYNCS 0x989680 ;  /* 0x009896800000895d */ /* 0x008fea0003900000 */
[----:B------:R-:W3:Y:S02]  /*c320*/  @!P0 SYNCS.PHASECHK.TRANS64 P0, [R12+URZ+0x80], R9 ;  /* 0x000080090c0085a7 */ /* 0x000ee400080010ff */
[----:B---3--:R-:W-:Y:S05]  /*c330*/  @!P0 BRA `(.L_x_83) ;  /* 0xfffffffc00f08947 */ /* 0x008fea000383ffff */
[----:B------:R-:W-:Y:S05]  /*c340*/  BRA `(.L_x_167) ;  /* 0xffffff80004c7947 */ /* 0x000fea000383ffff */
.L_x_86:
[----:B------:R-:W-:Y:S07]  /*c350*/  MOV R0, UR21 ;  /* 0x0000001500007c02 */ /* 0x000fee0008000f00 */
.L_x_168:
[----:B--2---:R2:W3:Y:S02]  /*c360*/  SYNCS.PHASECHK.TRANS64.TRYWAIT P2, [R0+URZ+0x78], R11 ;  /* 0x0000780b000075a7 */ /* 0x0044e400080411ff */
[----:B---3--:R-:W-:Y:S05]  /*c370*/  @!P2 NANOSLEEP.SYNCS 0x989680 ;  /* 0x009896800000a95d */ /* 0x008fea0003900000 */
[----:B------:R-:W3:Y:S02]  /*c380*/  @!P2 SYNCS.PHASECHK.TRANS64 P2, [R0+URZ+0x78], R11 ;  /* 0x0000780b0000a5a7 */ /* 0x000ee400080410ff */
[----:B---3--:R-:W-:Y:S05]  /*c390*/  @!P2 BRA `(.L_x_168) ;  /* 0xfffffffc00f0a947 */ /* 0x008fea000383ffff */
[----:B------:R-:W-:Y:S05]  /*c3a0*/  BRA `(.L_x_85) ;  /* 0xffffff8400b47947 */ /* 0x000fea000383ffff */
.L_x_89:
[----:B--2---:R-:W-:Y:S07]  /*c3b0*/  MOV R0, UR21 ;  /* 0x0000001500007c02 */ /* 0x004fee0008000f00 */
.L_x_169:
[----:B--2---:R2:W3:Y:S02]  /*c3c0*/  SYNCS.PHASECHK.TRANS64.TRYWAIT P0, [R0+URZ+0x50], R9 ;  /* 0x00005009000075a7 */ /* 0x0044e400080011ff */
[----:B---3--:R-:W-:Y:S05]  /*c3d0*/  @!P0 NANOSLEEP.SYNCS 0x989680 ;  /* 0x009896800000895d */ /* 0x008fea0003900000 */
[----:B------:R-:W3:Y:S02]  /*c3e0*/  @!P0 SYNCS.PHASECHK.TRANS64 P0, [R0+URZ+0x50], R9 ;  /* 0x00005009000085a7 */ /* 0x000ee400080010ff */
[----:B---3--:R-:W-:Y:S05]  /*c3f0*/  @!P0 BRA `(.L_x_169) ;  /* 0xfffffffc00f08947 */ /* 0x008fea000383ffff */
[----:B------:R-:W-:Y:S05]  /*c400*/  BRA `(.L_x_170) ;  /* 0xffffff8800107947 */ /* 0x000fea000383ffff */
.L_x_90:
[----:B------:R-:W-:Y:S07]  /*c410*/  MOV R0, UR21 ;  /* 0x0000001500007c02 */ /* 0x000fee0008000f00 */
.L_x_171:
[----:B--2---:R2:W3:Y:S02]  /*c420*/  SYNCS.PHASECHK.TRANS64.TRYWAIT P0, [R0+URZ+0x58], R9 ;  /* 0x00005809000075a7 */ /* 0x0044e400080011ff */
[----:B---3--:R-:W-:Y:S05]  /*c430*/  @!P0 NANOSLEEP.SYNCS 0x989680 ;  /* 0x009896800000895d */ /* 0x008fea0003900000 */
[----:B------:R-:W3:Y:S02]  /*c440*/  @!P0 SYNCS.PHASECHK.TRANS64 P0, [R0+URZ+0x58], R9 ;  /* 0x00005809000085a7 */ /* 0x000ee400080010ff */
[----:B---3--:R-:W-:Y:S05]  /*c450*/  @!P0 BRA `(.L_x_171) ;  /* 0xfffffffc00f08947 */ /* 0x008fea000383ffff */
[----:B------:R-:W-:Y:S05]  /*c460*/  BRA `(.L_x_172) ;  /* 0xffffff88004c7947 */ /* 0x000fea000383ffff */
.L_x_91:
[----:B------:R-:W-:Y:S07]  /*c470*/  MOV R0, UR21 ;  /* 0x0000001500007c02 */ /* 0x000fee0008000f00 */
.L_x_173:
[----:B--2---:R2:W3:Y:S02]  /*c480*/  SYNCS.PHASECHK.TRANS64.TRYWAIT P0, [R0+URZ+0x60], R9 ;  /* 0x00006009000075a7 */ /* 0x0044e400080011ff */
[----:B---3--:R-:W-:Y:S05]  /*c490*/  @!P0 NANOSLEEP.SYNCS 0x989680 ;  /* 0x009896800000895d */ /* 0x008fea0003900000 */
[----:B------:R-:W3:Y:S02]  /*c4a0*/  @!P0 SYNCS.PHASECHK.TRANS64 P0, [R0+URZ+0x60], R9 ;  /* 0x00006009000085a7 */ /* 0x000ee400080010ff */
[----:B---3--:R-:W-:Y:S05]  /*c4b0*/  @!P0 BRA `(.L_x_173) ;  /* 0xfffffffc00f08947 */ /* 0x008fea000383ffff */
[----:B------:R-:W-:Y:S05]  /*c4c0*/  BRA `(.L_x_174) ;  /* 0xffffff8800947947 */ /* 0x000fea000383ffff */
.L_x_92:
[----:B------:R-:W-:Y:S07]  /*c4d0*/  MOV R0, UR21 ;  /* 0x0000001500007c02 */ /* 0x000fee0008000f00 */
.L_x_175:
[----:B--2---:R2:W3:Y:S02]  /*c4e0*/  SYNCS.PHASECHK.TRANS64.TRYWAIT P0, [R0+URZ+0x68], R9 ;  /* 0x00006809000075a7 */ /* 0x0044e400080011ff */
[----:B---3--:R-:W-:Y:S05]  /*c4f0*/  @!P0 NANOSLEEP.SYNCS 0x989680 ;  /* 0x009896800000895d */ /* 0x008fea0003900000 */
[----:B------:R-:W3:Y:S02]  /*c500*/  @!P0 SYNCS.PHASECHK.TRANS64 P0, [R0+URZ+0x68], R9 ;  /* 0x00006809000085a7 */ /* 0x000ee400080010ff */
[----:B---3--:R-:W-:Y:S05]  /*c510*/  @!P0 BRA `(.L_x_175) ;  /* 0xfffffffc00f08947 */ /* 0x008fea000383ffff */
[----:B------:R-:W-:Y:S05]  /*c520*/  BRA `(.L_x_176) ;  /* 0xffffff8800d87947 */ /* 0x000fea000383ffff */
.L_x_94:
[----:B------:R-:W-:-:S07]  /*c530*/  MOV R0, UR21 ;  /* 0x0000001500007c02 */ /* 0x000fce0008000f00 */
.L_x_177:
[----:B---3--:R3:W4:Y:S02]  /*c540*/  SYNCS.PHASECHK.TRANS64.TRYWAIT P0, [R0+URZ+0x50], R3 ;  /* 0x00005003000075a7 */ /* 0x00872400080011ff */
[----:B----4-:R-:W-:Y:S05]  /*c550*/  @!P0 NANOSLEEP.SYNCS 0x989680 ;  /* 0x009896800000895d */ /* 0x010fea0003900000 */
[----:B------:R-:W4:Y:S02]  /*c560*/  @!P0 SYNCS.PHASECHK.TRANS64 P0, [R0+URZ+0x50], R3 ;  /* 0x00005003000085a7 */ /* 0x000f2400080010ff */
[----:B----4-:R-:W-:Y:S05]  /*c570*/  @!P0 BRA `(.L_x_177) ;  /* 0xfffffffc00f08947 */ /* 0x010fea000383ffff */
[----:B------:R-:W-:Y:S05]  /*c580*/  BRA `(.L_x_178) ;  /* 0xffffff8c00507947 */ /* 0x000fea000383ffff */
.L_x_95:
[----:B---3--:R-:W-:-:S07]  /*c590*/  MOV R0, UR21 ;  /* 0x0000001500007c02 */ /* 0x008fce0008000f00 */
.L_x_179:
[----:B---3--:R3:W4:Y:S02]  /*c5a0*/  SYNCS.PHASECHK.TRANS64.TRYWAIT P0, [R0+URZ+0x58], R3 ;  /* 0x00005803000075a7 */ /* 0x00872400080011ff */
[----:B----4-:R-:W-:Y:S05]  /*c5b0*/  @!P0 NANOSLEEP.SYNCS 0x989680 ;  /* 0x009896800000895d */ /* 0x010fea0003900000 */
[----:B------:R-:W4:Y:S02]  /*c5c0*/  @!P0 SYNCS.PHASECHK.TRANS64 P0, [R0+URZ+0x58], R3 ;  /* 0x00005803000085a7 */ /* 0x000f2400080010ff */
[----:B----4-:R-:W-:Y:S05]  /*c5d0*/  @!P0 BRA `(.L_x_179) ;  /* 0xfffffffc00f08947 */ /* 0x010fea000383ffff */
[----:B------:R-:W-:Y:S05]  /*c5e0*/  BRA `(.L_x_180) ;  /* 0xffffff8c00407947 */ /* 0x000fea000383ffff */
.L_x_96:
[----:B---3--:R-:W-:-:S07]  /*c5f0*/  MOV R0, UR21 ;  /* 0x0000001500007c02 */ /* 0x008fce0008000f00 */
.L_x_181:
[----:B---3--:R3:W4:Y:S02]  /*c600*/  SYNCS.PHASECHK.TRANS64.TRYWAIT P0, [R0+URZ+0x60], R3 ;  /* 0x00006003000075a7 */ /* 0x00872400080011ff */
[----:B----4-:R-:W-:Y:S05]  /*c610*/  @!P0 NANOSLEEP.SYNCS 0x989680 ;  /* 0x009896800000895d */ /* 0x010fea0003900000 */
[----:B------:R-:W4:Y:S02]  /*c620*/  @!P0 SYNCS.PHASECHK.TRANS64 P0, [R0+URZ+0x60], R3 ;  /* 0x00006003000085a7 */ /* 0x000f2400080010ff */
[----:B----4-:R-:W-:Y:S05]  /*c630*/  @!P0 BRA `(.L_x_181) ;  /* 0xfffffffc00f08947 */ /* 0x010fea000383ffff */
[----:B------:R-:W-:Y:S05]  /*c640*/  BRA `(.L_x_182) ;  /* 0xffffff8c00307947 */ /* 0x000fea000383ffff */
.L_x_98:
[----:B-1----:R1:W2:Y:S02]  /*c650*/  SYNCS.PHASECHK.TRANS64.TRYWAIT P0, [R3+URZ+0x80], R0 ;  /* 0x00008000030075a7 */ /* 0x0022a400080011ff */
[----:B--2---:R-:W-:Y:S05]  /*c660*/  @!P0 NANOSLEEP.SYNCS 0x989680 ;  /* 0x009896800000895d */ /* 0x004fea0003900000 */
[----:B------:R-:W2:Y:S02]  /*c670*/  @!P0 SYNCS.PHASECHK.TRANS64 P0, [R3+URZ+0x80], R0 ;  /* 0x00008000030085a7 */ /* 0x000ea400080010ff */
[----:B--2---:R-:W-:Y:S05]  /*c680*/  @!P0 BRA `(.L_x_98) ;  /* 0xfffffffc00f08947 */ /* 0x004fea000383ffff */
[----:B------:R-:W-:Y:S05]  /*c690*/  BRA `(.L_x_183) ;  /* 0xffffff8c00f87947 */ /* 0x000fea000383ffff */
.L_x_109:
[----:B-1----:R1:W2:Y:S02]  /*c6a0*/  SYNCS.PHASECHK.TRANS64.TRYWAIT P1, [R3+URZ+0x30], R0 ;  /* 0x00003000030075a7 */ /* 0x0022a400080211ff */
[----:B--2---:R-:W-:Y:S05]  /*c6b0*/  @!P1 NANOSLEEP.SYNCS 0x989680 ;  /* 0x009896800000995d */ /* 0x004fea0003900000 */
[----:B------:R-:W2:Y:S02]  /*c6c0*/  @!P1 SYNCS.PHASECHK.TRANS64 P1, [R3+URZ+0x30], R0 ;  /* 0x00003000030095a7 */ /* 0x000ea400080210ff */
[----:B--2---:R-:W-:Y:S05]  /*c6d0*/  @!P1 BRA `(.L_x_109) ;  /* 0xfffffffc00f09947 */ /* 0x004fea000383ffff */
[----:B------:R-:W-:Y:S05]  /*c6e0*/  BRA `(.L_x_108) ;  /* 0xffffff9c00787947 */ /* 0x000fea000383ffff */
.L_x_111:
[----:B--2---:R2:W4:Y:S02]  /*c6f0*/  SYNCS.PHASECHK.TRANS64.TRYWAIT P0, [R163+URZ+0xa0], R2 ;  /* 0x0000a002a30075a7 */ /* 0x00452400080011ff */
[----:B----4-:R-:W-:Y:S05]  /*c700*/  @!P0 NANOSLEEP.SYNCS 0x989680 ;  /* 0x009896800000895d */ /* 0x010fea0003900000 */
[----:B------:R-:W4:Y:S02]  /*c710*/  @!P0 SYNCS.PHASECHK.TRANS64 P0, [R163+URZ+0xa0], R2 ;  /* 0x0000a002a30085a7 */ /* 0x000f2400080010ff */
[----:B----4-:R-:W-:Y:S05]  /*c720*/  @!P0 BRA `(.L_x_111) ;  /* 0xfffffffc00f08947 */ /* 0x010fea000383ffff */
[----:B------:R-:W-:Y:S05]  /*c730*/  BRA `(.L_x_110) ;  /* 0xffffff9c00d47947 */ /* 0x000fea000383ffff */
.L_x_120:
[----:B--2---:R2:W3:Y:S02]  /*c740*/  SYNCS.PHASECHK.TRANS64.TRYWAIT P0, [R191+URZ+0x30], R0 ;  /* 0x00003000bf0075a7 */ /* 0x0044e400080011ff */
[----:B---3--:R-:W-:Y:S05]  /*c750*/  @!P0 NANOSLEEP.SYNCS 0x989680 ;  /* 0x009896800000895d */ /* 0x008fea0003900000 */
[----:B------:R-:W3:Y:S02]  /*c760*/  @!P0 SYNCS.PHASECHK.TRANS64 P0, [R191+URZ+0x30], R0 ;  /* 0x00003000bf0085a7 */ /* 0x000ee400080010ff */
[----:B---3--:R-:W-:Y:S05]  /*c770*/  @!P0 BRA `(.L_x_120) ;  /* 0xfffffffc00f08947 */ /* 0x008fea000383ffff */
[----:B------:R-:W-:Y:S05]  /*c780*/  BRA `(.L_x_119) ;  /* 0xffffffb000e07947 */ /* 0x000fea000383ffff */
.L_x_129:
[----:B--2---:R2:W3:Y:S02]  /*c790*/  SYNCS.PHASECHK.TRANS64.TRYWAIT P0, [R0+URZ+0x30], R7 ;  /* 0x00003007000075a7 */ /* 0x0044e400080011ff */
[----:B---3--:R-:W-:Y:S05]  /*c7a0*/  @!P0 NANOSLEEP.SYNCS 0x989680 ;  /* 0x009896800000895d */ /* 0x008fea0003900000 */
[----:B------:R-:W3:Y:S02]  /*c7b0*/  @!P0 SYNCS.PHASECHK.TRANS64 P0, [R0+URZ+0x30], R7 ;  /* 0x00003007000085a7 */ /* 0x000ee400080010ff */
[----:B---3--:R-:W-:Y:S05]  /*c7c0*/  @!P0 BRA `(.L_x_129) ;  /* 0xfffffffc00f08947 */ /* 0x008fea000383ffff */
[----:B------:R-:W-:Y:S05]  /*c7d0*/  BRA `(.L_x_128) ;  /* 0xffffffc800387947 */ /* 0x000fea000383ffff */
.L_x_138:
[----:B--2---:R2:W3:Y:S02]  /*c7e0*/  SYNCS.PHASECHK.TRANS64.TRYWAIT P0, [R0+URZ+0x30], R5 ;  /* 0x00003005000075a7 */ /* 0x0044e400080011ff */
[----:B---3--:R-:W-:Y:S05]  /*c7f0*/  @!P0 NANOSLEEP.SYNCS 0x989680 ;  /* 0x009896800000895d */ /* 0x008fea0003900000 */
[----:B------:R-:W3:Y:S02]  /*c800*/  @!P0 SYNCS.PHASECHK.TRANS64 P0, [R0+URZ+0x30], R5 ;  /* 0x00003005000085a7 */ /* 0x000ee400080010ff */
[----:B---3--:R-:W-:Y:S05]  /*c810*/  @!P0 BRA `(.L_x_138) ;  /* 0xfffffffc00f08947 */ /* 0x008fea000383ffff */
[----:B------:R-:W-:Y:S05]  /*c820*/  BRA `(.L_x_137) ;  /* 0xffffffdc009c7947 */ /* 0x000fea000383ffff */
        .weak           $__internal_0_$__cuda_sm10x_tcgen05_guardrail_trap_col_being_dealloced_not_returned_by_alloc
        .type           $__internal_0_$__cuda_sm10x_tcgen05_guardrail_trap_col_being_dealloced_not_returned_by_alloc,@function
        .size           $__internal_0_$__cuda_sm10x_tcgen05_guardrail_trap_col_being_dealloced_not_returned_by_alloc,($__internal_1_$__cuda_sm10x_tcgen05_guardrail_trap_phase_invalid_during_alloc - $__internal_0_$__cuda_sm10x_tcgen05_guardrail_trap_col_being_dealloced_not_returned_by_alloc)
$__internal_0_$__cuda_sm10x_tcgen05_guardrail_trap_col_being_dealloced_not_returned_by_alloc:
[----:B------:R-:W-:Y:S05]  /*c830*/  BPT.TRAP 0x1 ;  /* 0x000000040000795c */ /* 0x000fea0000300000 */
[----:B------:R-:W-:-:S04]  /*c840*/  HFMA2 R3, -RZ, RZ, 0, 0 ;  /* 0x00000000ff037431 */ /* 0x000fc800000001ff */
[----:B------:R-:W-:Y:S05]  /*c850*/  RET.REL.NODEC R2 `(_ZN7cutlass13device_kernelINS_4gemm6kernel13GemmUniversalIN4cute5tupleIJiiiiEEENS1_10collective13CollectiveMmaINS1_35MainloopSm100TmaUmmaWarpSpecializedILi3ELi2ELi2ENS5_IJNS4_1CILi2EEESB_NSA_ILi1EEEEEEEENS5_IJNSA_ILi256EEESF_NSA_ILi128EEEEEENS_12float_e4m3_tENS5_IJlSC_lEEESI_SJ_NS4_8TiledMMAINS4_8MMA_AtomIJNS4_10MMA_TraitsINS4_25SM100_MMA_F8F6F4_2x1SM_SSEJSI_SI_fSF_SF_NS4_17integral_constantINS4_4UMMA5MajorELSQ_0EEESR_NSO_INSP_7ScaleInELSS_0EEEST_EEEEEENS4_6LayoutINS5_IJSC_SC_SC_EEENS5_IJNSA_ILi0EEESY_SY_EEEEENS5_IJNS4_10UnderscoreES11_S11_EEEEENS4_28SM100_TMA_2SM_LOAD_MULTICASTENS4_14ComposedLayoutINS4_7SwizzleILi3ELi4ELi3EEENS4_18smem_ptr_flag_bitsILi8EEENSW_INS5_IJNSA_ILi8EEESG_EEENS5_IJSG_SC_EEEEEEEvNS4_8identityENS4_18SM100_TMA_2SM_LOADES1E_vS1F_EENS_8epilogue10collective18CollectiveEpilogueINS1I_23Sm100TmaWarpSpecializedILi4ELi2ELi64ELb0ELb0EEEJNS5_IJSG_SF_SG_EEENS5_IJNSW_ISG_SC_EENSW_INSA_ILi64EEESC_EEEEESI_SJ_SI_SJ_NS1I_6fusion15FusionCallbacksIS1M_NS1S_17LinearCombinationISI_fSI_fLNS_15FloatRoundStyleE2EEES1N_S1R_JEEENS4_5SM1004TMEM4LOAD26SM100_TMEM_LOAD_32dp32b64xENS4_13SM90_TMA_LOADENS15_INS16_ILi2ELi4ELi3EEES19_NSW_INS5_IJS1A_S1P_EEENS5_IJS1P_SC_EEEEEEENS4_39AutoVectorizingCopyWithAssumedAlignmentILi128EEENS4_14SM90_TMA_STOREES27_S29_S29_EEEvvEEEEvNT_6ParamsE) ;  /* 0xffffff3402e87950 */ /* 0x000fea0003c3ffff */
        .weak           $__internal_1_$__cuda_sm10x_tcgen05_guardrail_trap_phase_invalid_during_alloc
        .type           $__internal_1_$__cuda_sm10x_tcgen05_guardrail_trap_phase_invalid_during_alloc,@function
        .size           $__internal_1_$__cuda_sm10x_tcgen05_guardrail_trap_phase_invalid_during_alloc,($__internal_2_$__cuda_sm10x_tcgen05_guardrail_trap_unallocated_columns_being_dealloced - $__internal_1_$__cuda_sm10x_tcgen05_guardrail_trap_phase_invalid_during_alloc)
$__internal_1_$__cuda_sm10x_tcgen05_guardrail_trap_phase_invalid_during_alloc:
[----:B------:R-:W-:Y:S05]  /*c860*/  BPT.TRAP 0x1 ;  /* 0x000000040000795c */ /* 0x000fea0000300000 */
[----:B------:R-:W-:-:S04]  /*c870*/  MOV R5, 0x0 ;  /* 0x0000000000057802 */ /* 0x000fc80000000f00 */
[----:B------:R-:W-:Y:S05]  /*c880*/  RET.REL.NODEC R4 `(_ZN7cutlass13device_kernelINS_4gemm6kernel13GemmUniversalIN4cute5tupleIJiiiiEEENS1_10collective13CollectiveMmaINS1_35MainloopSm100TmaUmmaWarpSpecializedILi3ELi2ELi2ENS5_IJNS4_1CILi2EEESB_NSA_ILi1EEEEEEEENS5_IJNSA_ILi256EEESF_NSA_ILi128EEEEEENS_12float_e4m3_tENS5_IJlSC_lEEESI_SJ_NS4_8TiledMMAINS4_8MMA_AtomIJNS4_10MMA_TraitsINS4_25SM100_MMA_F8F6F4_2x1SM_SSEJSI_SI_fSF_SF_NS4_17integral_constantINS4_4UMMA5MajorELSQ_0EEESR_NSO_INSP_7ScaleInELSS_0EEEST_EEEEEENS4_6LayoutINS5_IJSC_SC_SC_EEENS5_IJNSA_ILi0EEESY_SY_EEEEENS5_IJNS4_10UnderscoreES11_S11_EEEEENS4_28SM100_TMA_2SM_LOAD_MULTICASTENS4_14ComposedLayoutINS4_7SwizzleILi3ELi4ELi3EEENS4_18smem_ptr_flag_bitsILi8EEENSW_INS5_IJNSA_ILi8EEESG_EEENS5_IJSG_SC_EEEEEEEvNS4_8identityENS4_18SM100_TMA_2SM_LOADES1E_vS1F_EENS_8epilogue10collective18CollectiveEpilogueINS1I_23Sm100TmaWarpSpecializedILi4ELi2ELi64ELb0ELb0EEEJNS5_IJSG_SF_SG_EEENS5_IJNSW_ISG_SC_EENSW_INSA_ILi64EEESC_EEEEESI_SJ_SI_SJ_NS1I_6fusion15FusionCallbacksIS1M_NS1S_17LinearCombinationISI_fSI_fLNS_15FloatRoundStyleE2EEES1N_S1R_JEEENS4_5SM1004TMEM4LOAD26SM100_TMEM_LOAD_32dp32b64xENS4_13SM90_TMA_LOADENS15_INS16_ILi2ELi4ELi3EEES19_NSW_INS5_IJS1A_S1P_EEENS5_IJS1P_SC_EEEEEEENS4_39AutoVectorizingCopyWithAssumedAlignmentILi128EEENS4_14SM90_TMA_STOREES27_S29_S29_EEEvvEEEEvNT_6ParamsE) ;  /* 0xffffff3404dc7950 */ /* 0x000fea0003c3ffff */
        .weak           $__internal_2_$__cuda_sm10x_tcgen05_guardrail_trap_unallocated_columns_being_dealloced
        .type           $__internal_2_$__cuda_sm10x_tcgen05_guardrail_trap_unallocated_columns_being_dealloced,@function
        .size           $__internal_2_$__cuda_sm10x_tcgen05_guardrail_trap_unallocated_columns_being_dealloced,(.L_x_185 - $__internal_2_$__cuda_sm10x_tcgen05_guardrail_trap_unallocated_columns_being_dealloced)
$__internal_2_$__cuda_sm10x_tcgen05_guardrail_trap_unallocated_columns_being_dealloced:
[----:B------:R-:W-:Y:S05]  /*c890*/  BPT.TRAP 0x1 ;  /* 0x000000040000795c */ /* 0x000fea0000300000 */
[----:B------:R-:W-:-:S04]  /*c8a0*/  HFMA2 R3, -RZ, RZ, 0, 0 ;  /* 0x00000000ff037431 */ /* 0x000fc800000001ff */
[----:B------:R-:W-:Y:S05]  /*c8b0*/  RET.REL.NODEC R2 `(_ZN7cutlass13device_kernelINS_4gemm6kernel13GemmUniversalIN4cute5tupleIJiiiiEEENS1_10collective13CollectiveMmaINS1_35MainloopSm100TmaUmmaWarpSpecializedILi3ELi2ELi2ENS5_IJNS4_1CILi2EEESB_NSA_ILi1EEEEEEEENS5_IJNSA_ILi256EEESF_NSA_ILi128EEEEEENS_12float_e4m3_tENS5_IJlSC_lEEESI_SJ_NS4_8TiledMMAINS4_8MMA_AtomIJNS4_10MMA_TraitsINS4_25SM100_MMA_F8F6F4_2x1SM_SSEJSI_SI_fSF_SF_NS4_17integral_constantINS4_4UMMA5MajorELSQ_0EEESR_NSO_INSP_7ScaleInELSS_0EEEST_EEEEEENS4_6LayoutINS5_IJSC_SC_SC_EEENS5_IJNSA_ILi0EEESY_SY_EEEEENS5_IJNS4_10UnderscoreES11_S11_EEEEENS4_28SM100_TMA_2SM_LOAD_MULTICASTENS4_14ComposedLayoutINS4_7SwizzleILi3ELi4ELi3EEENS4_18smem_ptr_flag_bitsILi8EEENSW_INS5_IJNSA_ILi8EEESG_EEENS5_IJSG_SC_EEEEEEEvNS4_8identityENS4_18SM100_TMA_2SM_LOADES1E_vS1F_EENS_8epilogue10collective18CollectiveEpilogueINS1I_23Sm100TmaWarpSpecializedILi4ELi2ELi64ELb0ELb0EEEJNS5_IJSG_SF_SG_EEENS5_IJNSW_ISG_SC_EENSW_INSA_ILi64EEESC_EEEEESI_SJ_SI_SJ_NS1I_6fusion15FusionCallbacksIS1M_NS1S_17LinearCombinationISI_fSI_fLNS_15FloatRoundStyleE2EEES1N_S1R_JEEENS4_5SM1004TMEM4LOAD26SM100_TMEM_LOAD_32dp32b64xENS4_13SM90_TMA_LOADENS15_INS16_ILi2ELi4ELi3EEES19_NSW_INS5_IJS1A_S1P_EEENS5_IJS1P_SC_EEEEEEENS4_39AutoVectorizingCopyWithAssumedAlignmentILi128EEENS4_14SM90_TMA_STOREES27_S29_S29_EEEvvEEEEvNT_6ParamsE) ;  /* 0xffffff3402d07950 */ /* 0x000fea0003c3ffff */
.L_x_184:
[----:B------:R-:W-:-:S00]  /*c8c0*/  BRA `(.L_x_184) ;  /* 0xfffffffc00fc7947 */ /* 0x000fc0000383ffff */
[----:B------:R-:W-:-:S00]  /*c8d0*/  NOP ;  /* 0x0000000000007918 */ /* 0x000fc00000000000 */
        /* <DEDUP_REMOVED lines=10> */
.L_x_185:


//--------------------- .nv.global.init           --------------------------
	.section	.nv.global.init,"aw",@progbits
.nv.global.init:
	.type		$str$27,@object
	.size		$str$27,($str$28 - $str$27)
$str$27:
        /*0000*/ 	.byte	0x28, 0x61, 0x64, 0x64, 0x72, 0x65, 0x73, 0x73, 0x20, 0x26, 0x20, 0x6d, 0x61, 0x73, 0x6b, 0x29
        /*0010*/ 	.byte	0x20, 0x3d, 0x3d, 0x20, 0x30, 0x00
	.type		$str$28,@object
	.size		$str$28,($str$26 - $str$28)
$str$28:
        /*0016*/ 	.byte	0x2f, 0x74, 0x6d, 0x70, 0x2f, 0x63, 0x75, 0x74, 0x6c, 0x61, 0x73, 0x73, 0x5f, 0x73, 0x77, 0x65
        /*0026*/ 	.byte	0x65, 0x70, 0x5f, 0x73, 0x72, 0x63, 0x2f, 0x69, 0x6e, 0x63, 0x6c, 0x75, 0x64, 0x65, 0x2f, 0x63
        /*0036*/ 	.byte	0x75, 0x74, 0x65, 0x2f, 0x70, 0x6f, 0x69, 0x6e, 0x74, 0x65, 0x72, 0x5f, 0x66, 0x6c, 0x61, 0x67
        /*0046*/ 	.byte	0x67, 0x65, 0x64, 0x2e, 0x68, 0x70, 0x70, 0x00
	.type		$str$26,@object
	.size		$str$26,($str$25 - $str$26)
$str$26:
        /*004e*/ 	.byte	0x2f, 0x74, 0x6d, 0x70, 0x2f, 0x63, 0x75, 0x74, 0x6c, 0x61, 0x73, 0x73, 0x5f, 0x73, 0x77, 0x65
        /*005e*/ 	.byte	0x65, 0x70, 0x5f, 0x73, 0x72, 0x63, 0x2f, 0x69, 0x6e, 0x63, 0x6c, 0x75, 0x64, 0x65, 0x2f, 0x63
        /*006e*/ 	.byte	0x75, 0x74, 0x65, 0x2f, 0x61, 0x74, 0x6f, 0x6d, 0x2f, 0x63, 0x6f, 0x70, 0x79, 0x5f, 0x74, 0x72
        /*007e*/ 	.byte	0x61, 0x69, 0x74, 0x73, 0x5f, 0x73, 0x6d, 0x31, 0x30, 0x30, 0x2e, 0x68, 0x70, 0x70, 0x00
	.type		$str$25,@object
	.size		$str$25,(__unnamed_1 - $str$25)
$str$25:
        /*008d*/ 	.byte	0x28, 0x28, 0x75, 0x69, 0x6e, 0x74, 0x33, 0x32, 0x5f, 0x74, 0x28, 0x74, 0x68, 0x72, 0x65, 0x61
        /*009d*/ 	.byte	0x64, 0x49, 0x64, 0x78, 0x2e, 0x78, 0x29, 0x20, 0x2f, 0x20, 0x33, 0x32, 0x29, 0x20, 0x25, 0x20
        /*00ad*/ 	.byte	0x34, 0x29, 0x20, 0x3d, 0x3d, 0x20, 0x28, 0x28, 0x28, 0x74, 0x6d, 0x65, 0x6d, 0x5f, 0x61, 0x64
        /*00bd*/ 	.byte	0x64, 0x72, 0x20, 0x3e, 0x3e, 0x20, 0x31, 0x36, 0x29, 0x20, 0x2f, 0x20, 0x33, 0x32, 0x29, 0x20
        /*00cd*/ 	.byte	0x25, 0x20, 0x34, 0x29, 0x00
	.type		__unnamed_1,@object
	.size		__unnamed_1,(__unnamed_2 - __unnamed_1)
__unnamed_1:
        /*00d2*/ 	.byte	0x61, 0x75, 0x74, 0x6f, 0x20, 0x63, 0x75, 0x74, 0x65, 0x3a, 0x3a, 0x61, 0x73, 0x5f, 0x70, 0x6f
        /* <DEDUP_REMOVED lines=24> */
        /*0262*/ 	.byte	0x43, 0x3c, 0x38, 0x31, 0x39, 0x32, 0x3e, 0x3e, 0x3e, 0x3e, 0x5d, 0x00
	.type		__unnamed_2,@object
	.size		__unnamed_2,(__unnamed_3 - __unnamed_2)
__unnamed_2:
        /* <DEDUP_REMOVED lines=26> */
	.type		__unnamed_3,@object
	.size		__unnamed_3,(.L_3 - __unnamed_3)
__unnamed_3:
        /* <DEDUP_REMOVED lines=42> */
        /*06aa*/ 	.byte	0x3e, 0x3e, 0x3e, 0x3e, 0x5d, 0x00
.L_3:


//--------------------- .nv.shared._ZN7cutlass13device_kernelINS_4gemm6kernel13GemmUniversalIN4cute5tupleIJiiiiEEENS1_10collective13CollectiveMmaINS1_35MainloopSm100TmaUmmaWarpSpecializedILi3ELi2ELi2ENS5_IJNS4_1CILi2EEESB_NSA_ILi1EEEEEEEENS5_IJNSA_ILi256EEESF_NSA_ILi128EEEEEENS_12float_e4m3_tENS5_IJlSC_lEEESI_SJ_NS4_8TiledMMAINS4_8MMA_AtomIJNS4_10MMA_TraitsINS4_25SM100_MMA_F8F6F4_2x1SM_SSEJSI_SI_fSF_SF_NS4_17integral_constantINS4_4UMMA5MajorELSQ_0EEESR_NSO_INSP_7ScaleInELSS_0EEEST_EEEEEENS4_6LayoutINS5_IJSC_SC_SC_EEENS5_IJNSA_ILi0EEESY_SY_EEEEENS5_IJNS4_10UnderscoreES11_S11_EEEEENS4_28SM100_TMA_2SM_LOAD_MULTICASTENS4_14ComposedLayoutINS4_7SwizzleILi3ELi4ELi3EEENS4_18smem_ptr_flag_bitsILi8EEENSW_INS5_IJNSA_ILi8EEESG_EEENS5_IJSG_SC_EEEEEEEvNS4_8identityENS4_18SM100_TMA_2SM_LOADES1E_vS1F_EENS_8epilogue10collective18CollectiveEpilogueINS1I_23Sm100TmaWarpSpecializedILi4ELi2ELi64ELb0ELb0EEEJNS5_IJSG_SF_SG_EEENS5_IJNSW_ISG_SC_EENSW_INSA_ILi64EEESC_EEEEESI_SJ_SI_SJ_NS1I_6fusion15FusionCallbacksIS1M_NS1S_17LinearCombinationISI_fSI_fLNS_15FloatRoundStyleE2EEES1N_S1R_JEEENS4_5SM1004TMEM4LOAD26SM100_TMEM_LOAD_32dp32b64xENS4_13SM90_TMA_LOADENS15_INS16_ILi2ELi4ELi3EEES19_NSW_INS5_IJS1A_S1P_EEENS5_IJS1P_SC_EEEEEEENS4_39AutoVectorizingCopyWithAssumedAlignmentILi128EEENS4_14SM90_TMA_STOREES27_S29_S29_EEEvvEEEEvNT_6ParamsE --------------------------
	.section	.nv.shared._ZN7cutlass13device_kernelINS_4gemm6kernel13GemmUniversalIN4cute5tupleIJiiiiEEENS1_10collective13CollectiveMmaINS1_35MainloopSm100TmaUmmaWarpSpecializedILi3ELi2ELi2ENS5_IJNS4_1CILi2EEESB_NSA_ILi1EEEEEEEENS5_IJNSA_ILi256EEESF_NSA_ILi128EEEEEENS_12float_e4m3_tENS5_IJlSC_lEEESI_SJ_NS4_8TiledMMAINS4_8MMA_AtomIJNS4_10MMA_TraitsINS4_25SM100_MMA_F8F6F4_2x1SM_SSEJSI_SI_fSF_SF_NS4_17integral_constantINS4_4UMMA5MajorELSQ_0EEESR_NSO_INSP_7ScaleInELSS_0EEEST_EEEEEENS4_6LayoutINS5_IJSC_SC_SC_EEENS5_IJNSA_ILi0EEESY_SY_EEEEENS5_IJNS4_10UnderscoreES11_S11_EEEEENS4_28SM100_TMA_2SM_LOAD_MULTICASTENS4_14ComposedLayoutINS4_7SwizzleILi3ELi4ELi3EEENS4_18smem_ptr_flag_bitsILi8EEENSW_INS5_IJNSA_ILi8EEESG_EEENS5_IJSG_SC_EEEEEEEvNS4_8identityENS4_18SM100_TMA_2SM_LOADES1E_vS1F_EENS_8epilogue10collective18CollectiveEpilogueINS1I_23Sm100TmaWarpSpecializedILi4ELi2ELi64ELb0ELb0EEEJNS5_IJSG_SF_SG_EEENS5_IJNSW_ISG_SC_EENSW_INSA_ILi64EEESC_EEEEESI_SJ_SI_SJ_NS1I_6fusion15FusionCallbacksIS1M_NS1S_17LinearCombinationISI_fSI_fLNS_15FloatRoundStyleE2EEES1N_S1R_JEEENS4_5SM1004TMEM4LOAD26SM100_TMEM_LOAD_32dp32b64xENS4_13SM90_TMA_LOADENS15_INS16_ILi2ELi4ELi3EEES19_NSW_INS5_IJS1A_S1P_EEENS5_IJS1P_SC_EEEEEEENS4_39AutoVectorizingCopyWithAssumedAlignmentILi128EEENS4_14SM90_TMA_STOREES27_S29_S29_EEEvvEEEEvNT_6ParamsE,"aw",@nobits
	.sectionflags	@""
	.align	16
	.zero		1024


//--------------------- .nv.shared.reserved.0     --------------------------
	.section	.nv.shared.reserved.0,"aw",@nobits
	.weak		__nv_reservedSMEM_offset_0_alias
	.size		__nv_reservedSMEM_offset_0_alias, 0, 64
	.other		__nv_reservedSMEM_offset_0_alias,@"STO_CUDA_RESERVED_SHARED STV_DEFAULT"
__nv_reservedSMEM_offset_0_alias:
	.zero		0
.nv.shared.reserved.0:
	.zero		64
	.weak		__nv_reservedSMEM_tcgen05_partition
	.type		__nv_reservedSMEM_tcgen05_partition,@object
	.size		__nv_reservedSMEM_tcgen05_partition,(.L_0 - __nv_reservedSMEM_tcgen05_partition)
__nv_reservedSMEM_tcgen05_partition:
	.zero		32
.L_0:


//--------------------- .nv.global                --------------------------
	.section	.nv.global,"aw",@nobits
.nv.global:
	.type		_ZN39_INTERNAL_b216d855_4_k_cu_a194ed58_83614cute1_E,@object
	.size		_ZN39_INTERNAL_b216d855_4_k_cu_a194ed58_83614cute1_E,(_ZN39_INTERNAL_b216d855_4_k_cu_a194ed58_83614cuda3std3__45__cpo6cbeginE - _ZN39_INTERNAL_b216d855_4_k_cu_a194ed58_83614cute1_E)
_ZN39_INTERNAL_b216d855_4_k_cu_a194ed58_83614cute1_E:
	.zero		1
	.type		_ZN39_INTERNAL_b216d855_4_k_cu_a194ed58_83614cuda3std3__45__cpo6cbeginE,@object
	.size		_ZN39_INTERNAL_b216d855_4_k_cu_a194ed58_83614cuda3std3__45__cpo6cbeginE,(_ZN39_INTERNAL_b216d855_4_k_cu_a194ed58_83614cuda3std3__48in_placeE - _ZN39_INTERNAL_b216d855_4_k_cu_a194ed58_83614cuda3std3__45__cpo6cbeginE)
_ZN39_INTERNAL_b216d855_4_k_cu_a194ed58_83614cuda3std3__45__cpo6cbeginE:
	.zero		1
	.type		_ZN39_INTERNAL_b216d855_4_k_cu_a194ed58_83614cuda3std3__48in_placeE,@object
	.size		_ZN39_INTERNAL_b216d855_4_k_cu_a194ed58_83614cuda3std3__48in_placeE,(_ZN39_INTERNAL_b216d855_4_k_cu_a194ed58_83614cuda3std6ranges3__45__cpo9iter_moveE - _ZN39_INTERNAL_b216d855_4_k_cu_a194ed58_83614cuda3std3__48in_placeE)
_ZN39_INTERNAL_b216d855_4_k_cu_a194ed58_83614cuda3std3__48in_placeE:
	.zero		1
	.type		_ZN39_INTERNAL_b216d855_4_k_cu_a194ed58_83614cuda3std6ranges3__45__cpo9iter_moveE,@object
	.size		_ZN39_INTERNAL_b216d855_4_k_cu_a194ed58_83614cuda3std6ranges3__45__cpo9iter_moveE,(_ZN39_INTERNAL_b216d855_4_k_cu_a194ed58_83614cuda3std3__45__cpo5beginE - _ZN39_INTERNAL_b216d855_4_k_cu_a194ed58_83614cuda3std6ranges3__45__cpo9iter_moveE)
_ZN39_INTERNAL_b216d855_4_k_cu_a194ed58_83614cuda3std6ranges3__45__cpo9iter_moveE:
	.zero		1
	.type		_ZN39_INTERNAL_b216d855_4_k_cu_a194ed58_83614cuda3std3__45__cpo5beginE,@object
	.size		_ZN39_INTERNAL_b216d855_4_k_cu_a194ed58_83614cuda3std3__45__cpo5beginE,(_ZN39_INTERNAL_b216d855_4_k_cu_a194ed58_83614cuda3std3__441_GLOBAL__N__b216d855_4_k_cu_a194ed58_83616ignoreE - _ZN39_INTERNAL_b216d855_4_k_cu_a194ed58_83614cuda3std3__45__cpo5beginE)
_ZN39_INTERNAL_b216d855_4_k_cu_a194ed58_83614cuda3std3__45__cpo5beginE:
	.zero		1
	.type		_ZN39_INTERNAL_b216d855_4_k_cu_a194ed58_83614cuda3std3__441_GLOBAL__N__b216d855_4_k_cu_a194ed58_83616ignoreE,@object
	.size		_ZN39_INTERNAL_b216d855_4_k_cu_a194ed58_83614cuda3std3__441_GLOBAL__N__b216d855_4_k_cu_a194ed58_83616ignoreE,(_ZN39_INTERNAL_b216d855_4_k_cu_a194ed58_83614cute7productE - _ZN39_INTERNAL_b216d855_4_k_cu_a194ed58_83614cuda3std3__441_GLOBAL__N__b216d855_4_k_cu_a194ed58_83616ignoreE)
_ZN39_INTERNAL_b216d855_4_k_cu_a194ed58_83614cuda3std3__441_GLOBAL__N__b216d855_4_k_cu_a194ed58_83616ignoreE:
	.zero		1
	.type		_ZN39_INTERNAL_b216d855_4_k_cu_a194ed58_83614cute7productE,@object
	.size		_ZN39_INTERNAL_b216d855_4_k_cu_a194ed58_83614cute7productE,(_ZN39_INTERNAL_b216d855_4_k_cu_a194ed58_83614cuda3std3__45__cpo3endE - _ZN39_INTERNAL_b216d855_4_k_cu_a194ed58_83614cute7productE)
_ZN39_INTERNAL_b216d855_4_k_cu_a194ed58_83614cute7productE:
	.zero		1
	.type		_ZN39_INTERNAL_b216d855_4_k_cu_a194ed58_83614cuda3std3__45__cpo3endE,@object
	.size		_ZN39_INTERNAL_b216d855_4_k_cu_a194ed58_83614cuda3std3__45__cpo3endE,(_ZN39_INTERNAL_b216d855_4_k_cu_a194ed58_83614cuda3std3__419piecewise_constructE - _ZN39_INTERNAL_b216d855_4_k_cu_a194ed58_83614cuda3std3__45__cpo3endE)
_ZN39_INTERNAL_b216d855_4_k_cu_a194ed58_83614cuda3std3__45__cpo3endE:
	.zero		1
	.type		_ZN39_INTERNAL_b216d855_4_k_cu_a194ed58_83614cuda3std3__419piecewise_constructE,@object
	.size		_ZN39_INTERNAL_b216d855_4_k_cu_a194ed58_83614cuda3std3__419piecewise_constructE,(_ZN39_INTERNAL_b216d855_4_k_cu_a194ed58_83614cuda3std3__45__cpo4cendE - _ZN39_INTERNAL_b216d855_4_k_cu_a194ed58_83614cuda3std3__419piecewise_constructE)
_ZN39_INTERNAL_b216d855_4_k_cu_a194ed58_83614cuda3std3__419piecewise_constructE:
	.zero		1
	.type		_ZN39_INTERNAL_b216d855_4_k_cu_a194ed58_83614cuda3std3__45__cpo4cendE,@object
	.size		_ZN39_INTERNAL_b216d855_4_k_cu_a194ed58_83614cuda3std3__45__cpo4cendE,(_ZN39_INTERNAL_b216d855_4_k_cu_a194ed58_83614cuda3std6ranges3__45__cpo4swapE - _ZN39_INTERNAL_b216d855_4_k_cu_a194ed58_83614cuda3std3__45__cpo4cendE)
_ZN39_INTERNAL_b216d855_4_k_cu_a194ed58_83614cuda3std3__45__cpo4cendE:
	.zero		1
	.type		_ZN39_INTERNAL_b216d855_4_k_cu_a194ed58_83614cuda3std6ranges3__45__cpo4swapE,@object
	.size		_ZN39_INTERNAL_b216d855_4_k_cu_a194ed58_83614cuda3std6ranges3__45__cpo4swapE,(.L_11 - _ZN39_INTERNAL_b216d855_4_k_cu_a194ed58_83614cuda3std6ranges3__45__cpo4swapE)
_ZN39_INTERNAL_b216d855_4_k_cu_a194ed58_83614cuda3std6ranges3__45__cpo4swapE:
	.zero		1
.L_11:


//--------------------- .nv.constant0._ZN7cutlass13device_kernelINS_4gemm6kernel13GemmUniversalIN4cute5tupleIJiiiiEEENS1_10collective13CollectiveMmaINS1_35MainloopSm100TmaUmmaWarpSpecializedILi3ELi2ELi2ENS5_IJNS4_1CILi2EEESB_NSA_ILi1EEEEEEEENS5_IJNSA_ILi256EEESF_NSA_ILi128EEEEEENS_12float_e4m3_tENS5_IJlSC_lEEESI_SJ_NS4_8TiledMMAINS4_8MMA_AtomIJNS4_10MMA_TraitsINS4_25SM100_MMA_F8F6F4_2x1SM_SSEJSI_SI_fSF_SF_NS4_17integral_constantINS4_4UMMA5MajorELSQ_0EEESR_NSO_INSP_7ScaleInELSS_0EEEST_EEEEEENS4_6LayoutINS5_IJSC_SC_SC_EEENS5_IJNSA_ILi0EEESY_SY_EEEEENS5_IJNS4_10UnderscoreES11_S11_EEEEENS4_28SM100_TMA_2SM_LOAD_MULTICASTENS4_14ComposedLayoutINS4_7SwizzleILi3ELi4ELi3EEENS4_18smem_ptr_flag_bitsILi8EEENSW_INS5_IJNSA_ILi8EEESG_EEENS5_IJSG_SC_EEEEEEEvNS4_8identityENS4_18SM100_TMA_2SM_LOADES1E_vS1F_EENS_8epilogue10collective18CollectiveEpilogueINS1I_23Sm100TmaWarpSpecializedILi4ELi2ELi64ELb0ELb0EEEJNS5_IJSG_SF_SG_EEENS5_IJNSW_ISG_SC_EENSW_INSA_ILi64EEESC_EEEEESI_SJ_SI_SJ_NS1I_6fusion15FusionCallbacksIS1M_NS1S_17LinearCombinationISI_fSI_fLNS_15FloatRoundStyleE2EEES1N_S1R_JEEENS4_5SM1004TMEM4LOAD26SM100_TMEM_LOAD_32dp32b64xENS4_13SM90_TMA_LOADENS15_INS16_ILi2ELi4ELi3EEES19_NSW_INS5_IJS1A_S1P_EEENS5_IJS1P_SC_EEEEEEENS4_39AutoVectorizingCopyWithAssumedAlignmentILi128EEENS4_14SM90_TMA_STOREES27_S29_S29_EEEvvEEEEvNT_6ParamsE --------------------------
	.section	.nv.constant0._ZN7cutlass13device_kernelINS_4gemm6kernel13GemmUniversalIN4cute5tupleIJiiiiEEENS1_10collective13CollectiveMmaINS1_35MainloopSm100TmaUmmaWarpSpecializedILi3ELi2ELi2ENS5_IJNS4_1CILi2EEESB_NSA_ILi1EEEEEEEENS5_IJNSA_ILi256EEESF_NSA_ILi128EEEEEENS_12float_e4m3_tENS5_IJlSC_lEEESI_SJ_NS4_8TiledMMAINS4_8MMA_AtomIJNS4_10MMA_TraitsINS4_25SM100_MMA_F8F6F4_2x1SM_SSEJSI_SI_fSF_SF_NS4_17integral_constantINS4_4UMMA5MajorELSQ_0EEESR_NSO_INSP_7ScaleInELSS_0EEEST_EEEEEENS4_6LayoutINS5_IJSC_SC_SC_EEENS5_IJNSA_ILi0EEESY_SY_EEEEENS5_IJNS4_10UnderscoreES11_S11_EEEEENS4_28SM100_TMA_2SM_LOAD_MULTICASTENS4_14ComposedLayoutINS4_7SwizzleILi3ELi4ELi3EEENS4_18smem_ptr_flag_bitsILi8EEENSW_INS5_IJNSA_ILi8EEESG_EEENS5_IJSG_SC_EEEEEEEvNS4_8identityENS4_18SM100_TMA_2SM_LOADES1E_vS1F_EENS_8epilogue10collective18CollectiveEpilogueINS1I_23Sm100TmaWarpSpecializedILi4ELi2ELi64ELb0ELb0EEEJNS5_IJSG_SF_SG_EEENS5_IJNSW_ISG_SC_EENSW_INSA_ILi64EEESC_EEEEESI_SJ_SI_SJ_NS1I_6fusion15FusionCallbacksIS1M_NS1S_17LinearCombinationISI_fSI_fLNS_15FloatRoundStyleE2EEES1N_S1R_JEEENS4_5SM1004TMEM4LOAD26SM100_TMEM_LOAD_32dp32b64xENS4_13SM90_TMA_LOADENS15_INS16_ILi2ELi4ELi3EEES19_NSW_INS5_IJS1A_S1P_EEENS5_IJS1P_SC_EEEEEEENS4_39AutoVectorizingCopyWithAssumedAlignmentILi128EEENS4_14SM90_TMA_STOREES27_S29_S29_EEEvvEEEEvNT_6ParamsE,"a",@progbits
	.sectionflags	@""
	.align	4
.nv.constant0._ZN7cutlass13device_kernelINS_4gemm6kernel13GemmUniversalIN4cute5tupleIJiiiiEEENS1_10collective13CollectiveMmaINS1_35MainloopSm100TmaUmmaWarpSpecializedILi3ELi2ELi2ENS5_IJNS4_1CILi2EEESB_NSA_ILi1EEEEEEEENS5_IJNSA_ILi256EEESF_NSA_ILi128EEEEEENS_12float_e4m3_tENS5_IJlSC_lEEESI_SJ_NS4_8TiledMMAINS4_8MMA_AtomIJNS4_10MMA_TraitsINS4_25SM100_MMA_F8F6F4_2x1SM_SSEJSI_SI_fSF_SF_NS4_17integral_constantINS4_4UMMA5MajorELSQ_0EEESR_NSO_INSP_7ScaleInELSS_0EEEST_EEEEEENS4_6LayoutINS5_IJSC_SC_SC_EEENS5_IJNSA_ILi0EEESY_SY_EEEEENS5_IJNS4_10UnderscoreES11_S11_EEEEENS4_28SM100_TMA_2SM_LOAD_MULTICASTENS4_14ComposedLayoutINS4_7SwizzleILi3ELi4ELi3EEENS4_18smem_ptr_flag_bitsILi8EEENSW_INS5_IJNSA_ILi8EEESG_EEENS5_IJSG_SC_EEEEEEEvNS4_8identityENS4_18SM100_TMA_2SM_LOADES1E_vS1F_EENS_8epilogue10collective18CollectiveEpilogueINS1I_23Sm100TmaWarpSpecializedILi4ELi2ELi64ELb0ELb0EEEJNS5_IJSG_SF_SG_EEENS5_IJNSW_ISG_SC_EENSW_INSA_ILi64EEESC_EEEEESI_SJ_SI_SJ_NS1I_6fusion15FusionCallbacksIS1M_NS1S_17LinearCombinationISI_fSI_fLNS_15FloatRoundStyleE2EEES1N_S1R_JEEENS4_5SM1004TMEM4LOAD26SM100_TMEM_LOAD_32dp32b64xENS4_13SM90_TMA_LOADENS15_INS16_ILi2ELi4ELi3EEES19_NSW_INS5_IJS1A_S1P_EEENS5_IJS1P_SC_EEEEEEENS4_39AutoVectorizingCopyWithAssumedAlignmentILi128EEENS4_14SM90_TMA_STOREES27_S29_S29_EEEvvEEEEvNT_6ParamsE:
	.zero		2944


//--------------------- SYMBOLS --------------------------

	.type		.nv.reservedSmem.offset0,@object
	.size		.nv.reservedSmem.offset0,0x4
	.type		.nv.reservedSmem.cap,@object
	.size		.nv.reservedSmem.cap,0x4
	.type		__assertfail,@function
